// auto-generated by cutlass_sweep.gemm — config: {"arch": "sm_90", "cluster_m": 2, "cluster_n": 1, "dtype": "fp16", "dtype_b": "fp16", "layout": "nt", "stages": 0, "tile_k": 16, "tile_m": 64, "tile_n": 512}
#include "cutlass/cutlass.h"
#include "cutlass/gemm/collective/collective_builder.hpp"
#include "cutlass/gemm/device/gemm_universal_adapter.h"
#include "cutlass/gemm/kernel/gemm_universal.hpp"
#include "cutlass/epilogue/collective/collective_builder.hpp"

using ElemA = cutlass::half_t;
using ElemB = cutlass::half_t;
using ElemCD = cutlass::half_t;
using Acc  = float;
using TileShape    = cute::Shape<cute::_64, cute::_512, cute::_16>;
using ClusterShape = cute::Shape<cute::_2, cute::_1, cute::_1>;

using CollectiveEpilogue = typename cutlass::epilogue::collective::CollectiveBuilder<
    cutlass::arch::Sm90, cutlass::arch::OpClassTensorOp,
    TileShape, ClusterShape,
    cutlass::epilogue::collective::EpilogueTileAuto,
    Acc, Acc,
    ElemCD, cutlass::layout::RowMajor, 128 / cutlass::sizeof_bits<ElemCD>::value,
    ElemCD, cutlass::layout::RowMajor, 128 / cutlass::sizeof_bits<ElemCD>::value,
    cutlass::epilogue::collective::EpilogueScheduleAuto
  >::CollectiveOp;

using CollectiveMainloop = typename cutlass::gemm::collective::CollectiveBuilder<
    cutlass::arch::Sm90, cutlass::arch::OpClassTensorOp,
    ElemA, cutlass::layout::RowMajor, 128 / cutlass::sizeof_bits<ElemA>::value,
    ElemB, cutlass::layout::ColumnMajor, 128 / cutlass::sizeof_bits<ElemB>::value,
    Acc,
    TileShape, ClusterShape,
    cutlass::gemm::collective::StageCountAutoCarveout<static_cast<int>(sizeof(typename CollectiveEpilogue::SharedStorage))>,
    cutlass::gemm::collective::KernelScheduleAuto
  >::CollectiveOp;

using GemmKernel = cutlass::gemm::kernel::GemmUniversal<
    cute::Shape<int,int,int,int>,
    CollectiveMainloop,
    CollectiveEpilogue
>;
using Gemm = cutlass::gemm::device::GemmUniversalAdapter<GemmKernel>;

// Force the device kernel symbol into the cubin without needing a host main.
auto* _anchor = &cutlass::device_kernel<GemmKernel>;


// ===== COMPILED SASS (sm_90a) =====

	.target	sm_90a

	.elftype	@"ET_EXEC"


//--------------------- .note.nv.tkinfo           --------------------------
	.section	.note.nv.tkinfo,"",@"SHT_NOTE"
	.sectionflags	@"SHF_NOTE_NV_TKINFO"
	.tkinfo
        /*0018*/ 	.word	0x00000002
        /*0030*/ 	.string	""
        /*0030*/ 	.string	"ptxas"
        /*0030*/ 	.string	"Cuda compilation tools, release 13.0, V13.0.88"
        /*0030*/ 	.string	"Build cuda_13.0.r13.0/compiler.36424714_0"
        /*0030*/ 	.string	"-arch sm_90a -m 64 "



//--------------------- .note.nv.cuinfo           --------------------------
	.section	.note.nv.cuinfo,"",@"SHT_NOTE"
	.sectionflags	@"SHF_NOTE_NV_CUINFO"
        /*0018*/ 	.short	0x0002
        /*001a*/ 	.short	0x005a
        /*001c*/ 	.short	0x0082
	.zero		2


//--------------------- .nv.info                  --------------------------
	.section	.nv.info,"",@"SHT_CUDA_INFO"
	.align	4


	//----- nvinfo : EIATTR_REGCOUNT
	.align		4
        /*0000*/ 	.byte	0x04, 0x2f
        /*0002*/ 	.short	(.L_15 - .L_14)
	.align		4
.L_14:
        /*0004*/ 	.word	index@(_ZN7cutlass13device_kernelINS_4gemm6kernel13GemmUniversalIN4cute5tupleIJiiiiEEENS1_10collective13CollectiveMmaINS1_34MainloopSm90TmaGmmaWarpSpecializedILi12ENS5_IJNS4_1CILi2EEENSA_ILi1EEESC_EEENS1_32KernelTmaWarpSpecializedPingpongEEENS5_IJNSA_ILi64EEENSA_ILi512EEENSA_ILi16EEEEEENS_6half_tENS5_IJlSC_lEEESK_SL_NS4_8TiledMMAINS4_8MMA_AtomIJNS4_4SM904GMMA26MMA_64x256x16_F32F16F16_SSILNSP_5MajorE0ELSR_0ELNSP_7ScaleInE1ELSS_1EEEEEENS4_6LayoutINS5_IJSC_SC_SC_EEENS5_IJNSA_ILi0EEESX_SX_EEEEENS5_IJNS4_10UnderscoreES10_S10_EEEEENS4_13SM90_TMA_LOADENS4_14ComposedLayoutINS4_7SwizzleILi1ELi4ELi3EEENS4_18smem_ptr_flag_bitsILi16EEENSV_INS5_IJNSA_ILi8EEESI_EEENS5_IJSI_SC_EEEEEEEvNS4_8identityENS4_23SM90_TMA_LOAD_MULTICASTES1D_vS1E_EENS_8epilogue10collective6detail29Sm90TmaWarpSpecializedAdapterINS1I_15DefaultEpilogueISK_SL_SL_NS1H_6thread17LinearCombinationISK_Li1EffLNS1M_9ScaleType4KindE0ELNS_15FloatRoundStyleE2ESK_EENS1_15EpilogueDefaultEEEEEvvEEEEvNT_6ParamsE)
        /*0008*/ 	.word	0x000000a8


	//----- nvinfo : EIATTR_FRAME_SIZE
	.align		4
.L_15:
        /*000c*/ 	.byte	0x04, 0x11
        /*000e*/ 	.short	(.L_17 - .L_16)
	.align		4
.L_16:
        /*0010*/ 	.word	index@(_ZN7cutlass13device_kernelINS_4gemm6kernel13GemmUniversalIN4cute5tupleIJiiiiEEENS1_10collective13CollectiveMmaINS1_34MainloopSm90TmaGmmaWarpSpecializedILi12ENS5_IJNS4_1CILi2EEENSA_ILi1EEESC_EEENS1_32KernelTmaWarpSpecializedPingpongEEENS5_IJNSA_ILi64EEENSA_ILi512EEENSA_ILi16EEEEEENS_6half_tENS5_IJlSC_lEEESK_SL_NS4_8TiledMMAINS4_8MMA_AtomIJNS4_4SM904GMMA26MMA_64x256x16_F32F16F16_SSILNSP_5MajorE0ELSR_0ELNSP_7ScaleInE1ELSS_1EEEEEENS4_6LayoutINS5_IJSC_SC_SC_EEENS5_IJNSA_ILi0EEESX_SX_EEEEENS5_IJNS4_10UnderscoreES10_S10_EEEEENS4_13SM90_TMA_LOADENS4_14ComposedLayoutINS4_7SwizzleILi1ELi4ELi3EEENS4_18smem_ptr_flag_bitsILi16EEENSV_INS5_IJNSA_ILi8EEESI_EEENS5_IJSI_SC_EEEEEEEvNS4_8identityENS4_23SM90_TMA_LOAD_MULTICASTES1D_vS1E_EENS_8epilogue10collective6detail29Sm90TmaWarpSpecializedAdapterINS1I_15DefaultEpilogueISK_SL_SL_NS1H_6thread17LinearCombinationISK_Li1EffLNS1M_9ScaleType4KindE0ELNS_15FloatRoundStyleE2ESK_EENS1_15EpilogueDefaultEEEEEvvEEEEvNT_6ParamsE)
        /*0014*/ 	.word	0x000002d0


	//----- nvinfo : EIATTR_MIN_STACK_SIZE
	.align		4
.L_17:
        /*0018*/ 	.byte	0x04, 0x12
        /*001a*/ 	.short	(.L_19 - .L_18)
	.align		4
.L_18:
        /*001c*/ 	.word	index@(_ZN7cutlass13device_kernelINS_4gemm6kernel13GemmUniversalIN4cute5tupleIJiiiiEEENS1_10collective13CollectiveMmaINS1_34MainloopSm90TmaGmmaWarpSpecializedILi12ENS5_IJNS4_1CILi2EEENSA_ILi1EEESC_EEENS1_32KernelTmaWarpSpecializedPingpongEEENS5_IJNSA_ILi64EEENSA_ILi512EEENSA_ILi16EEEEEENS_6half_tENS5_IJlSC_lEEESK_SL_NS4_8TiledMMAINS4_8MMA_AtomIJNS4_4SM904GMMA26MMA_64x256x16_F32F16F16_SSILNSP_5MajorE0ELSR_0ELNSP_7ScaleInE1ELSS_1EEEEEENS4_6LayoutINS5_IJSC_SC_SC_EEENS5_IJNSA_ILi0EEESX_SX_EEEEENS5_IJNS4_10UnderscoreES10_S10_EEEEENS4_13SM90_TMA_LOADENS4_14ComposedLayoutINS4_7SwizzleILi1ELi4ELi3EEENS4_18smem_ptr_flag_bitsILi16EEENSV_INS5_IJNSA_ILi8EEESI_EEENS5_IJSI_SC_EEEEEEEvNS4_8identityENS4_23SM90_TMA_LOAD_MULTICASTES1D_vS1E_EENS_8epilogue10collective6detail29Sm90TmaWarpSpecializedAdapterINS1I_15DefaultEpilogueISK_SL_SL_NS1H_6thread17LinearCombinationISK_Li1EffLNS1M_9ScaleType4KindE0ELNS_15FloatRoundStyleE2ESK_EENS1_15EpilogueDefaultEEEEEvvEEEEvNT_6ParamsE)
        /*0020*/ 	.word	0x000002d0
.L_19:


//--------------------- .nv.compat                --------------------------
	.section	.nv.compat,"",@"SHT_CUDA_COMPAT_INFO"
	.align	4
        /*0000*/ 	.byte	0x02, 0x09, 0x01, 0x00, 0x02, 0x02, 0x04, 0x00, 0x02, 0x05, 0x05, 0x00, 0x03, 0x07, 0x01, 0x01
        /*0010*/ 	.byte	0x02, 0x03, 0x01, 0x00, 0x02, 0x06, 0x01, 0x00, 0x04, 0x0b, 0x08, 0x00, 0x00, 0x00, 0x00, 0x00
        /*0020*/ 	.byte	0x00, 0x00, 0x00, 0x00


//--------------------- .nv.info._ZN7cutlass13device_kernelINS_4gemm6kernel13GemmUniversalIN4cute5tupleIJiiiiEEENS1_10collective13CollectiveMmaINS1_34MainloopSm90TmaGmmaWarpSpecializedILi12ENS5_IJNS4_1CILi2EEENSA_ILi1EEESC_EEENS1_32KernelTmaWarpSpecializedPingpongEEENS5_IJNSA_ILi64EEENSA_ILi512EEENSA_ILi16EEEEEENS_6half_tENS5_IJlSC_lEEESK_SL_NS4_8TiledMMAINS4_8MMA_AtomIJNS4_4SM904GMMA26MMA_64x256x16_F32F16F16_SSILNSP_5MajorE0ELSR_0ELNSP_7ScaleInE1ELSS_1EEEEEENS4_6LayoutINS5_IJSC_SC_SC_EEENS5_IJNSA_ILi0EEESX_SX_EEEEENS5_IJNS4_10UnderscoreES10_S10_EEEEENS4_13SM90_TMA_LOADENS4_14ComposedLayoutINS4_7SwizzleILi1ELi4ELi3EEENS4_18smem_ptr_flag_bitsILi16EEENSV_INS5_IJNSA_ILi8EEESI_EEENS5_IJSI_SC_EEEEEEEvNS4_8identityENS4_23SM90_TMA_LOAD_MULTICASTES1D_vS1E_EENS_8epilogue10collective6detail29Sm90TmaWarpSpecializedAdapterINS1I_15DefaultEpilogueISK_SL_SL_NS1H_6thread17LinearCombinationISK_Li1EffLNS1M_9ScaleType4KindE0ELNS_15FloatRoundStyleE2ESK_EENS1_15EpilogueDefaultEEEEEvvEEEEvNT_6ParamsE --------------------------
	.section	.nv.info._ZN7cutlass13device_kernelINS_4gemm6kernel13GemmUniversalIN4cute5tupleIJiiiiEEENS1_10collective13CollectiveMmaINS1_34MainloopSm90TmaGmmaWarpSpecializedILi12ENS5_IJNS4_1CILi2EEENSA_ILi1EEESC_EEENS1_32KernelTmaWarpSpecializedPingpongEEENS5_IJNSA_ILi64EEENSA_ILi512EEENSA_ILi16EEEEEENS_6half_tENS5_IJlSC_lEEESK_SL_NS4_8TiledMMAINS4_8MMA_AtomIJNS4_4SM904GMMA26MMA_64x256x16_F32F16F16_SSILNSP_5MajorE0ELSR_0ELNSP_7ScaleInE1ELSS_1EEEEEENS4_6LayoutINS5_IJSC_SC_SC_EEENS5_IJNSA_ILi0EEESX_SX_EEEEENS5_IJNS4_10UnderscoreES10_S10_EEEEENS4_13SM90_TMA_LOADENS4_14ComposedLayoutINS4_7SwizzleILi1ELi4ELi3EEENS4_18smem_ptr_flag_bitsILi16EEENSV_INS5_IJNSA_ILi8EEESI_EEENS5_IJSI_SC_EEEEEEEvNS4_8identityENS4_23SM90_TMA_LOAD_MULTICASTES1D_vS1E_EENS_8epilogue10collective6detail29Sm90TmaWarpSpecializedAdapterINS1I_15DefaultEpilogueISK_SL_SL_NS1H_6thread17LinearCombinationISK_Li1EffLNS1M_9ScaleType4KindE0ELNS_15FloatRoundStyleE2ESK_EENS1_15EpilogueDefaultEEEEEvvEEEEvNT_6ParamsE,"",@"SHT_CUDA_INFO"
	.sectionflags	@""
	.align	4


	//----- nvinfo : EIATTR_CUDA_API_VERSION
	.align		4
        /*0000*/ 	.byte	0x04, 0x37
        /*0002*/ 	.short	(.L_21 - .L_20)
.L_20:
        /*0004*/ 	.word	0x00000082


	//----- nvinfo : EIATTR_KPARAM_INFO
	.align		4
.L_21:
        /*0008*/ 	.byte	0x04, 0x17
        /*000a*/ 	.short	(.L_23 - .L_22)
.L_22:
        /*000c*/ 	.word	0x00000000
        /*0010*/ 	.short	0x0000
        /*0012*/ 	.short	0x0070
        /*0014*/ 	.byte	0x00, 0xf0, 0x01, 0x10


	//----- nvinfo : EIATTR_SPARSE_MMA_MASK
	.align		4
.L_23:
        /*0018*/ 	.byte	0x03, 0x50
        /*001a*/ 	.short	0x0000


	//----- nvinfo : EIATTR_MAXREG_COUNT
	.align		4
        /*001c*/ 	.byte	0x03, 0x1b
        /*001e*/ 	.short	0x00a8


	//----- nvinfo : EIATTR_NUM_BARRIERS
	.align		4
        /*0020*/ 	.byte	0x02, 0x4c
        /*0022*/ 	.byte	0x01
	.zero		1


	//----- nvinfo : EIATTR_EXTERNS
	.align		4
        /*0024*/ 	.byte	0x04, 0x0f
        /*0026*/ 	.short	(.L_25 - .L_24)


	//   ....[0]....
	.align		4
.L_24:
        /*0028*/ 	.word	index@(__assertfail)


	//----- nvinfo : EIATTR_ANNOTATIONS
	.align		4
.L_25:
        /*002c*/ 	.byte	0x04, 0x55
        /*002e*/ 	.short	(.L_27 - .L_26)


	//   ....[0]....
.L_26:
        /*0030*/ 	.word	0x00000001
        /*0034*/ 	.byte	0x40, 0x0f, 0x00, 0x00, 0x01, 0x00, 0x00, 0x00, 0x70, 0x0f, 0x00, 0x00, 0x01, 0x00, 0x00, 0x00
        /* <DEDUP_REMOVED lines=265> */
        /*10d4*/ 	.byte	0x40, 0x46, 0x01, 0x00, 0x01, 0x00, 0x00, 0x00, 0x60, 0x46, 0x01, 0x00


	//----- nvinfo : EIATTR_MERCURY_ISA_VERSION
	.align		4
.L_27:
        /*10e0*/ 	.byte	0x03, 0x5f
        /*10e2*/ 	.short	0x0101


	//----- nvinfo : EIATTR_INT_WARP_WIDE_INSTR_OFFSETS
	.align		4
        /*10e4*/ 	.byte	0x04, 0x31
        /*10e6*/ 	.short	(.L_29 - .L_28)


	//   ....[0]....
.L_28:
        /*10e8*/ 	.word	0x00000690


	//   ....[1]....
        /*10ec*/ 	.word	0x000007a0


	//   ....[2]....
        /*10f0*/ 	.word	0x000007b0


	//   ....[3]....
        /*10f4*/ 	.word	0x000007c0


	//   ....[4]....
        /*10f8*/ 	.word	0x000007e0


	//   ....[5]....
        /*10fc*/ 	.word	0x000008f0


	//   ....[6]....
        /*1100*/ 	.word	0x00000910


	//   ....[7]....
        /*1104*/ 	.word	0x00000970


	//   ....[8]....
        /*1108*/ 	.word	0x00002f00


	//----- nvinfo : EIATTR_COOP_GROUP_MASK_REGIDS
	.align		4
.L_29:
        /*110c*/ 	.byte	0x04, 0x29
        /*110e*/ 	.short	(.L_31 - .L_30)


	//   ....[0]....
.L_30:
        /*1110*/ 	.word	0xffffffff


	//   ....[1]....
        /*1114*/ 	.word	0xffffffff


	//   ....[2]....
        /*1118*/ 	.word	0xffffffff


	//   ....[3]....
        /*111c*/ 	.word	0xffffffff


	//   ....[4]....
        /*1120*/ 	.word	0xffffffff


	//   ....[5]....
        /*1124*/ 	.word	0xffffffff


	//   ....[6]....
        /*1128*/ 	.word	0xffffffff


	//----- nvinfo : EIATTR_COOP_GROUP_INSTR_OFFSETS
	.align		4
.L_31:
        /*112c*/ 	.byte	0x04, 0x28
        /*112e*/ 	.short	(.L_33 - .L_32)


	//   ....[0]....
.L_32:
        /*1130*/ 	.word	0x00000070


	//   ....[1]....
        /*1134*/ 	.word	0x00000090


	//   ....[2]....
        /*1138*/ 	.word	0x00000190


	//   ....[3]....
        /*113c*/ 	.word	0x000004d0


	//   ....[4]....
        /*1140*/ 	.word	0x00000510


	//   ....[5]....
        /*1144*/ 	.word	0x00000860


	//   ....[6]....
        /*1148*/ 	.word	0x00000ab0


	//----- nvinfo : EIATTR_REG_RECONFIG
	.align		4
.L_33:
        /*114c*/ 	.byte	0x01, 0x54
	.zero		2


	//----- nvinfo : EIATTR_SYSCALL_OFFSETS
	.align		4
        /*1150*/ 	.byte	0x04, 0x46
        /*1152*/ 	.short	(.L_35 - .L_34)


	//   ....[0]....
.L_34:
        /*1154*/ 	.word	0x000019e0


	//----- nvinfo : EIATTR_MBARRIER_INSTR_OFFSETS
	.align		4
.L_35:
        /*1158*/ 	.byte	0x04, 0x39
        /*115a*/ 	.short	(.L_37 - .L_36)


	//   ....[0]....
.L_36:
        /*115c*/ 	.word	0x00000330
        /*1160*/ 	.word	0x000000ff
        /*1164*/ 	.word	0x00000000
        /*1168*/ 	.short	0x0100
        /*116a*/ 	.byte	0x05
	.zero		1


	//   ....[1]....
        /*116c*/ 	.word	0x00000340
        /*1170*/ 	.word	0x000000ff
        /*1174*/ 	.word	0x00000060
        /*1178*/ 	.short	0x0100
        /*117a*/ 	.byte	0x05
	.zero		1


	//   ....[2]....
        /*117c*/ 	.word	0x00000350
        /*1180*/ 	.word	0x000000ff
        /*1184*/ 	.word	0x00000008
        /*1188*/ 	.short	0x0100
        /*118a*/ 	.byte	0x05
	.zero		1


	//   ....[3]....
        /*118c*/ 	.word	0x00000360
        /*1190*/ 	.word	0x000000ff
        /*1194*/ 	.word	0x00000068
        /*1198*/ 	.short	0x0100
        /*119a*/ 	.byte	0x05
	.zero		1


	//   ....[4]....
        /*119c*/ 	.word	0x00000370
        /*11a0*/ 	.word	0x000000ff
        /*11a4*/ 	.word	0x00000010
        /*11a8*/ 	.short	0x0100
        /*11aa*/ 	.byte	0x05
	.zero		1


	//   ....[5]....
        /*11ac*/ 	.word	0x00000380
        /*11b0*/ 	.word	0x000000ff
        /*11b4*/ 	.word	0x00000070
        /*11b8*/ 	.short	0x0100
        /*11ba*/ 	.byte	0x05
	.zero		1


	//   ....[6]....
        /*11bc*/ 	.word	0x00000390
        /*11c0*/ 	.word	0x000000ff
        /*11c4*/ 	.word	0x00000018
        /*11c8*/ 	.short	0x0100
        /*11ca*/ 	.byte	0x05
	.zero		1


	//   ....[7]....
        /*11cc*/ 	.word	0x000003a0
        /*11d0*/ 	.word	0x000000ff
        /*11d4*/ 	.word	0x00000078
        /*11d8*/ 	.short	0x0100
        /*11da*/ 	.byte	0x05
	.zero		1


	//   ....[8]....
        /*11dc*/ 	.word	0x000003b0
        /*11e0*/ 	.word	0x000000ff
        /*11e4*/ 	.word	0x00000020
        /*11e8*/ 	.short	0x0100
        /*11ea*/ 	.byte	0x05
	.zero		1


	//   ....[9]....
        /*11ec*/ 	.word	0x000003c0
        /*11f0*/ 	.word	0x000000ff
        /*11f4*/ 	.word	0x00000080
        /*11f8*/ 	.short	0x0100
        /*11fa*/ 	.byte	0x05
	.zero		1


	//   ....[10]....
        /*11fc*/ 	.word	0x000003d0
        /*1200*/ 	.word	0x000000ff
        /*1204*/ 	.word	0x00000028
        /*1208*/ 	.short	0x0100
        /*120a*/ 	.byte	0x05
	.zero		1


	//   ....[11]....
        /*120c*/ 	.word	0x000003e0
        /*1210*/ 	.word	0x000000ff
        /*1214*/ 	.word	0x00000088
        /*1218*/ 	.short	0x0100
        /*121a*/ 	.byte	0x05
	.zero		1


	//   ....[12]....
        /*121c*/ 	.word	0x000003f0
        /*1220*/ 	.word	0x000000ff
        /*1224*/ 	.word	0x00000030
        /*1228*/ 	.short	0x0100
        /*122a*/ 	.byte	0x05
	.zero		1


	//   ....[13]....
        /*122c*/ 	.word	0x00000400
        /*1230*/ 	.word	0x000000ff
        /*1234*/ 	.word	0x00000090
        /*1238*/ 	.short	0x0100
        /*123a*/ 	.byte	0x05
	.zero		1


	//   ....[14]....
        /*123c*/ 	.word	0x00000410
        /*1240*/ 	.word	0x000000ff
        /*1244*/ 	.word	0x00000038
        /*1248*/ 	.short	0x0100
        /*124a*/ 	.byte	0x05
	.zero		1


	//   ....[15]....
        /*124c*/ 	.word	0x00000420
        /*1250*/ 	.word	0x000000ff
        /*1254*/ 	.word	0x00000098
        /*1258*/ 	.short	0x0100
        /*125a*/ 	.byte	0x05
	.zero		1


	//   ....[16]....
        /*125c*/ 	.word	0x00000430
        /*1260*/ 	.word	0x000000ff
        /*1264*/ 	.word	0x00000040
        /*1268*/ 	.short	0x0100
        /*126a*/ 	.byte	0x05
	.zero		1


	//   ....[17]....
        /*126c*/ 	.word	0x00000440
        /*1270*/ 	.word	0x000000ff
        /*1274*/ 	.word	0x000000a0
        /*1278*/ 	.short	0x0100
        /*127a*/ 	.byte	0x05
	.zero		1


	//   ....[18]....
        /*127c*/ 	.word	0x00000450
        /*1280*/ 	.word	0x000000ff
        /*1284*/ 	.word	0x00000048
        /*1288*/ 	.short	0x0100
        /*128a*/ 	.byte	0x05
	.zero		1


	//   ....[19]....
        /*128c*/ 	.word	0x00000460
        /*1290*/ 	.word	0x000000ff
        /*1294*/ 	.word	0x000000a8
        /*1298*/ 	.short	0x0100
        /*129a*/ 	.byte	0x05
	.zero		1


	//   ....[20]....
        /*129c*/ 	.word	0x00000470
        /*12a0*/ 	.word	0x000000ff
        /*12a4*/ 	.word	0x00000050
        /*12a8*/ 	.short	0x0100
        /*12aa*/ 	.byte	0x05
	.zero		1


	//   ....[21]....
        /*12ac*/ 	.word	0x00000480
        /*12b0*/ 	.word	0x000000ff
        /*12b4*/ 	.word	0x000000b0
        /*12b8*/ 	.short	0x0100
        /*12ba*/ 	.byte	0x05
	.zero		1


	//   ....[22]....
        /*12bc*/ 	.word	0x00000490
        /*12c0*/ 	.word	0x000000ff
        /*12c4*/ 	.word	0x00000058
        /*12c8*/ 	.short	0x0100
        /*12ca*/ 	.byte	0x05
	.zero		1


	//   ....[23]....
        /*12cc*/ 	.word	0x000004a0
        /*12d0*/ 	.word	0x000000ff
        /*12d4*/ 	.word	0x000000b8
        /*12d8*/ 	.short	0x0100
        /*12da*/ 	.byte	0x05
	.zero		1


	//   ....[24]....
        /*12dc*/ 	.word	0x00000930
        /*12e0*/ 	.word	0x000000ff
        /*12e4*/ 	.word	0x000000f0
        /*12e8*/ 	.short	0x0100
        /*12ea*/ 	.byte	0x05
	.zero		1


	//   ....[25]....
        /*12ec*/ 	.word	0x000009e0
        /*12f0*/ 	.word	0x000000ff
        /*12f4*/ 	.word	0x000000f8
        /*12f8*/ 	.short	0x0100
        /*12fa*/ 	.byte	0x05
	.zero		1


	//   ....[26]....
        /*12fc*/ 	.word	0x00000a30
        /*1300*/ 	.word	0x000000ff
        /*1304*/ 	.word	0x000000d0
        /*1308*/ 	.short	0x0100
        /*130a*/ 	.byte	0x0a
	.zero		1


	//   ....[27]....
        /*130c*/ 	.word	0x00000a40
        /*1310*/ 	.word	0x000000ff
        /*1314*/ 	.word	0x000000d8
        /*1318*/ 	.short	0x0100
        /*131a*/ 	.byte	0x0a
	.zero		1


	//   ....[28]....
        /*131c*/ 	.word	0x00000a50
        /*1320*/ 	.word	0x000000ff
        /*1324*/ 	.word	0x000000e0
        /*1328*/ 	.short	0x0100
        /*132a*/ 	.byte	0x0a
	.zero		1


	//   ....[29]....
        /*132c*/ 	.word	0x00000a60
        /*1330*/ 	.word	0x000000ff
        /*1334*/ 	.word	0x000000e8
        /*1338*/ 	.short	0x0100
        /*133a*/ 	.byte	0x0a
	.zero		1


	//   ....[30]....
        /*133c*/ 	.word	0x000018c0
        /*1340*/ 	.word	0x00000098
        /*1344*/ 	.word	0x00000000
        /*1348*/ 	.short	0x010a
        /*134a*/ 	.byte	0x29
	.zero		1


	//   ....[31]....
        /*134c*/ 	.word	0x00001a80
        /*1350*/ 	.word	0x00000003
        /*1354*/ 	.word	0x00000000
        /*1358*/ 	.short	0x010a
        /*135a*/ 	.byte	0x3f
	.zero		1


	//   ....[32]....
        /*135c*/ 	.word	0x00001ae0
        /*1360*/ 	.word	0x00000003
        /*1364*/ 	.word	0x00000000
        /*1368*/ 	.short	0x010a
        /*136a*/ 	.byte	0x3f
	.zero		1


	//   ....[33]....
        /*136c*/ 	.word	0x00002120
        /*1370*/ 	.word	0x000000ff
        /*1374*/ 	.word	0x00000000
        /*1378*/ 	.short	0x010a
        /*137a*/ 	.byte	0x04
	.zero		1


	//   ....[34]....
        /*137c*/ 	.word	0x00002160
        /*1380*/ 	.word	0x000000ff
        /*1384*/ 	.word	0x00000000
        /*1388*/ 	.short	0x010a
        /*138a*/ 	.byte	0x04
	.zero		1


	//   ....[35]....
        /*138c*/ 	.word	0x00002d90
        /*1390*/ 	.word	0x00000005
        /*1394*/ 	.word	0x00000000
        /*1398*/ 	.short	0x0101
        /*139a*/ 	.byte	0x3f
	.zero		1


	//   ....[36]....
        /*139c*/ 	.word	0x00002eb0
        /*13a0*/ 	.word	0x00000000
        /*13a4*/ 	.word	0x00000000
        /*13a8*/ 	.short	0x0101
        /*13aa*/ 	.byte	0x2b
	.zero		1


	//   ....[37]....
        /*13ac*/ 	.word	0x00002fb0
        /*13b0*/ 	.word	0x00000000
        /*13b4*/ 	.word	0x00000000
        /*13b8*/ 	.short	0x0101
        /*13ba*/ 	.byte	0x3f
	.zero		1


	//   ....[38]....
        /*13bc*/ 	.word	0x00003050
        /*13c0*/ 	.word	0x00000098
        /*13c4*/ 	.word	0x00000010
        /*13c8*/ 	.short	0x010a
        /*13ca*/ 	.byte	0x29
	.zero		1


	//   ....[39]....
        /*13cc*/ 	.word	0x000137f0
        /*13d0*/ 	.word	0x00000004
        /*13d4*/ 	.word	0x00000000
        /*13d8*/ 	.short	0x0101
        /*13da*/ 	.byte	0x2b
	.zero		1


	//   ....[40]....
        /*13dc*/ 	.word	0x000141c0
        /*13e0*/ 	.word	0x00000003
        /*13e4*/ 	.word	0x00000060
        /*13e8*/ 	.short	0x010a
        /*13ea*/ 	.byte	0x3f
	.zero		1


	//   ....[41]....
        /*13ec*/ 	.word	0x00014570
        /*13f0*/ 	.word	0x00000002
        /*13f4*/ 	.word	0x000000f8
        /*13f8*/ 	.short	0x0101
        /*13fa*/ 	.byte	0x3f
	.zero		1


	//   ....[42]....
        /*13fc*/ 	.word	0x00014d30
        /*1400*/ 	.word	0x00000005
        /*1404*/ 	.word	0x00000000
        /*1408*/ 	.short	0x010a
        /*140a*/ 	.byte	0x3f
	.zero		1


	//   ....[43]....
        /*140c*/ 	.word	0x00014dc0
        /*1410*/ 	.word	0x00000007
        /*1414*/ 	.word	0x00000000
        /*1418*/ 	.short	0x010a
        /*141a*/ 	.byte	0x3f
	.zero		1


	//   ....[44]....
        /*141c*/ 	.word	0x00014e50
        /*1420*/ 	.word	0x00000007
        /*1424*/ 	.word	0x00000000
        /*1428*/ 	.short	0x010a
        /*142a*/ 	.byte	0x3f
	.zero		1


	//   ....[45]....
        /*142c*/ 	.word	0x00014ee0
        /*1430*/ 	.word	0x00000007
        /*1434*/ 	.word	0x00000000
        /*1438*/ 	.short	0x010a
        /*143a*/ 	.byte	0x3f
	.zero		1


	//   ....[46]....
        /*143c*/ 	.word	0x00014f70
        /*1440*/ 	.word	0x00000007
        /*1444*/ 	.word	0x00000000
        /*1448*/ 	.short	0x010a
        /*144a*/ 	.byte	0x3f
	.zero		1


	//   ....[47]....
        /*144c*/ 	.word	0x00015000
        /*1450*/ 	.word	0x00000007
        /*1454*/ 	.word	0x00000000
        /*1458*/ 	.short	0x010a
        /*145a*/ 	.byte	0x3f
	.zero		1


	//   ....[48]....
        /*145c*/ 	.word	0x00015090
        /*1460*/ 	.word	0x00000007
        /*1464*/ 	.word	0x00000000
        /*1468*/ 	.short	0x010a
        /*146a*/ 	.byte	0x3f
	.zero		1


	//   ....[49]....
        /*146c*/ 	.word	0x00015120
        /*1470*/ 	.word	0x00000007
        /*1474*/ 	.word	0x00000000
        /*1478*/ 	.short	0x010a
        /*147a*/ 	.byte	0x3f
	.zero		1


	//   ....[50]....
        /*147c*/ 	.word	0x000151b0
        /*1480*/ 	.word	0x00000007
        /*1484*/ 	.word	0x00000000
        /*1488*/ 	.short	0x010a
        /*148a*/ 	.byte	0x3f
	.zero		1


	//   ....[51]....
        /*148c*/ 	.word	0x00015240
        /*1490*/ 	.word	0x00000007
        /*1494*/ 	.word	0x00000000
        /*1498*/ 	.short	0x010a
        /*149a*/ 	.byte	0x3f
	.zero		1


	//   ....[52]....
        /*149c*/ 	.word	0x000152d0
        /*14a0*/ 	.word	0x00000007
        /*14a4*/ 	.word	0x00000000
        /*14a8*/ 	.short	0x010a
        /*14aa*/ 	.byte	0x3f
	.zero		1


	//   ....[53]....
        /*14ac*/ 	.word	0x00015360
        /*14b0*/ 	.word	0x00000003
        /*14b4*/ 	.word	0x00000000
        /*14b8*/ 	.short	0x010a
        /*14ba*/ 	.byte	0x3f
	.zero		1


	//   ....[54]....
        /*14bc*/ 	.word	0x000153d0
        /*14c0*/ 	.word	0x00000000
        /*14c4*/ 	.word	0x00000000
        /*14c8*/ 	.short	0x010a
        /*14ca*/ 	.byte	0x3f
	.zero		1


	//   ....[55]....
        /*14cc*/ 	.word	0x00015420
        /*14d0*/ 	.word	0x00000003
        /*14d4*/ 	.word	0x00000000
        /*14d8*/ 	.short	0x010a
        /*14da*/ 	.byte	0x3f
	.zero		1


	//   ....[56]....
        /*14dc*/ 	.word	0x00015480
        /*14e0*/ 	.word	0x00000006
        /*14e4*/ 	.word	0x00000000
        /*14e8*/ 	.short	0x010a
        /*14ea*/ 	.byte	0x3f
	.zero		1


	//   ....[57]....
        /*14ec*/ 	.word	0x000154e0
        /*14f0*/ 	.word	0x00000003
        /*14f4*/ 	.word	0x00000010
        /*14f8*/ 	.short	0x010a
        /*14fa*/ 	.byte	0x3f
	.zero		1


	//   ....[58]....
        /*14fc*/ 	.word	0x000155b0
        /*1500*/ 	.word	0x00000003
        /*1504*/ 	.word	0x00000060
        /*1508*/ 	.short	0x010a
        /*150a*/ 	.byte	0x3f
	.zero		1


	//   ....[59]....
        /*150c*/ 	.word	0x00015680
        /*1510*/ 	.word	0x00000005
        /*1514*/ 	.word	0x00000000
        /*1518*/ 	.short	0x010a
        /*151a*/ 	.byte	0x3f
	.zero		1


	//   ....[60]....
        /*151c*/ 	.word	0x000156d0
        /*1520*/ 	.word	0x00000007
        /*1524*/ 	.word	0x00000000
        /*1528*/ 	.short	0x010a
        /*152a*/ 	.byte	0x3f
	.zero		1


	//   ....[61]....
        /*152c*/ 	.word	0x00015720
        /*1530*/ 	.word	0x00000007
        /*1534*/ 	.word	0x00000000
        /*1538*/ 	.short	0x010a
        /*153a*/ 	.byte	0x3f
	.zero		1


	//   ....[62]....
        /*153c*/ 	.word	0x00015770
        /*1540*/ 	.word	0x00000007
        /*1544*/ 	.word	0x00000000
        /*1548*/ 	.short	0x010a
        /*154a*/ 	.byte	0x3f
	.zero		1


	//   ....[63]....
        /*154c*/ 	.word	0x000157c0
        /*1550*/ 	.word	0x00000007
        /*1554*/ 	.word	0x00000000
        /*1558*/ 	.short	0x010a
        /*155a*/ 	.byte	0x3f
	.zero		1


	//   ....[64]....
        /*155c*/ 	.word	0x00015810
        /*1560*/ 	.word	0x00000007
        /*1564*/ 	.word	0x00000000
        /*1568*/ 	.short	0x010a
        /*156a*/ 	.byte	0x3f
	.zero		1


	//   ....[65]....
        /*156c*/ 	.word	0x00015860
        /*1570*/ 	.word	0x00000007
        /*1574*/ 	.word	0x00000000
        /*1578*/ 	.short	0x010a
        /*157a*/ 	.byte	0x3f
	.zero		1


	//   ....[66]....
        /*157c*/ 	.word	0x000158b0
        /*1580*/ 	.word	0x00000007
        /*1584*/ 	.word	0x00000000
        /*1588*/ 	.short	0x010a
        /*158a*/ 	.byte	0x3f
	.zero		1


	//   ....[67]....
        /*158c*/ 	.word	0x00015900
        /*1590*/ 	.word	0x00000007
        /*1594*/ 	.word	0x00000000
        /*1598*/ 	.short	0x010a
        /*159a*/ 	.byte	0x3f
	.zero		1


	//   ....[68]....
        /*159c*/ 	.word	0x00015950
        /*15a0*/ 	.word	0x00000007
        /*15a4*/ 	.word	0x00000000
        /*15a8*/ 	.short	0x010a
        /*15aa*/ 	.byte	0x3f
	.zero		1


	//   ....[69]....
        /*15ac*/ 	.word	0x000159a0
        /*15b0*/ 	.word	0x00000007
        /*15b4*/ 	.word	0x00000000
        /*15b8*/ 	.short	0x010a
        /*15ba*/ 	.byte	0x3f
	.zero		1


	//----- nvinfo : EIATTR_NUM_MBARRIERS
	.align		4
.L_37:
        /*15bc*/ 	.byte	0x03, 0x38
        /*15be*/ 	.short	0x001e


	//----- nvinfo : EIATTR_EXIT_INSTR_OFFSETS
	.align		4
        /*15c0*/ 	.byte	0x04, 0x1c
        /*15c2*/ 	.short	(.L_39 - .L_38)


	//   ....[0]....
.L_38:
        /*15c4*/ 	.word	0x000015e0


	//   ....[1]....
        /*15c8*/ 	.word	0x00001640


	//   ....[2]....
        /*15cc*/ 	.word	0x00013ea0


	//   ....[3]....
        /*15d0*/ 	.word	0x00013ed0


	//   ....[4]....
        /*15d4*/ 	.word	0x000153b0


	//----- nvinfo : EIATTR_MAX_THREADS
	.align		4
.L_39:
        /*15d8*/ 	.byte	0x04, 0x05
        /*15da*/ 	.short	(.L_41 - .L_40)
.L_40:
        /*15dc*/ 	.word	0x00000180
        /*15e0*/ 	.word	0x00000001
        /*15e4*/ 	.word	0x00000001


	//----- nvinfo : EIATTR_CRS_STACK_SIZE
	.align		4
.L_41:
        /*15e8*/ 	.byte	0x04, 0x1e
        /*15ea*/ 	.short	(.L_43 - .L_42)
.L_42:
        /*15ec*/ 	.word	0x00000000


	//----- nvinfo : EIATTR_CBANK_PARAM_SIZE
	.align		4
.L_43:
        /*15f0*/ 	.byte	0x03, 0x19
        /*15f2*/ 	.short	0x0470


	//----- nvinfo : EIATTR_PARAM_CBANK
	.align		4
        /*15f4*/ 	.byte	0x04, 0x0a
        /*15f6*/ 	.short	(.L_45 - .L_44)
	.align		4
.L_44:
        /*15f8*/ 	.word	index@(.nv.constant0._ZN7cutlass13device_kernelINS_4gemm6kernel13GemmUniversalIN4cute5tupleIJiiiiEEENS1_10collective13CollectiveMmaINS1_34MainloopSm90TmaGmmaWarpSpecializedILi12ENS5_IJNS4_1CILi2EEENSA_ILi1EEESC_EEENS1_32KernelTmaWarpSpecializedPingpongEEENS5_IJNSA_ILi64EEENSA_ILi512EEENSA_ILi16EEEEEENS_6half_tENS5_IJlSC_lEEESK_SL_NS4_8TiledMMAINS4_8MMA_AtomIJNS4_4SM904GMMA26MMA_64x256x16_F32F16F16_SSILNSP_5MajorE0ELSR_0ELNSP_7ScaleInE1ELSS_1EEEEEENS4_6LayoutINS5_IJSC_SC_SC_EEENS5_IJNSA_ILi0EEESX_SX_EEEEENS5_IJNS4_10UnderscoreES10_S10_EEEEENS4_13SM90_TMA_LOADENS4_14ComposedLayoutINS4_7SwizzleILi1ELi4ELi3EEENS4_18smem_ptr_flag_bitsILi16EEENSV_INS5_IJNSA_ILi8EEESI_EEENS5_IJSI_SC_EEEEEEEvNS4_8identityENS4_23SM90_TMA_LOAD_MULTICASTES1D_vS1E_EENS_8epilogue10collective6detail29Sm90TmaWarpSpecializedAdapterINS1I_15DefaultEpilogueISK_SL_SL_NS1H_6thread17LinearCombinationISK_Li1EffLNS1M_9ScaleType4KindE0ELNS_15FloatRoundStyleE2ESK_EENS1_15EpilogueDefaultEEEEEvvEEEEvNT_6ParamsE)
        /*15fc*/ 	.short	0x0210
        /*15fe*/ 	.short	0x0470


	//----- nvinfo : EIATTR_SW_WAR
	.align		4
.L_45:
        /*1600*/ 	.byte	0x04, 0x36
        /*1602*/ 	.short	(.L_47 - .L_46)
.L_46:
        /*1604*/ 	.word	0x00000008
.L_47:


//--------------------- .nv.callgraph             --------------------------
	.section	.nv.callgraph,"",@"SHT_CUDA_CALLGRAPH"
	.align	4
	.sectionentsize	8
	.align		4
        /*0000*/ 	.word	0x00000000
	.align		4
        /*0004*/ 	.word	0xffffffff
	.align		4
        /*0008*/ 	.word	index@(_ZN7cutlass13device_kernelINS_4gemm6kernel13GemmUniversalIN4cute5tupleIJiiiiEEENS1_10collective13CollectiveMmaINS1_34MainloopSm90TmaGmmaWarpSpecializedILi12ENS5_IJNS4_1CILi2EEENSA_ILi1EEESC_EEENS1_32KernelTmaWarpSpecializedPingpongEEENS5_IJNSA_ILi64EEENSA_ILi512EEENSA_ILi16EEEEEENS_6half_tENS5_IJlSC_lEEESK_SL_NS4_8TiledMMAINS4_8MMA_AtomIJNS4_4SM904GMMA26MMA_64x256x16_F32F16F16_SSILNSP_5MajorE0ELSR_0ELNSP_7ScaleInE1ELSS_1EEEEEENS4_6LayoutINS5_IJSC_SC_SC_EEENS5_IJNSA_ILi0EEESX_SX_EEEEENS5_IJNS4_10UnderscoreES10_S10_EEEEENS4_13SM90_TMA_LOADENS4_14ComposedLayoutINS4_7SwizzleILi1ELi4ELi3EEENS4_18smem_ptr_flag_bitsILi16EEENSV_INS5_IJNSA_ILi8EEESI_EEENS5_IJSI_SC_EEEEEEEvNS4_8identityENS4_23SM90_TMA_LOAD_MULTICASTES1D_vS1E_EENS_8epilogue10collective6detail29Sm90TmaWarpSpecializedAdapterINS1I_15DefaultEpilogueISK_SL_SL_NS1H_6thread17LinearCombinationISK_Li1EffLNS1M_9ScaleType4KindE0ELNS_15FloatRoundStyleE2ESK_EENS1_15EpilogueDefaultEEEEEvvEEEEvNT_6ParamsE)
	.align		4
        /*000c*/ 	.word	index@(__assertfail)
	.align		4
        /*0010*/ 	.word	0x00000000
	.align		4
        /*0014*/ 	.word	0xfffffffe
	.align		4
        /*0018*/ 	.word	0x00000000
	.align		4
        /*001c*/ 	.word	0xfffffffd
	.align		4
        /*0020*/ 	.word	0x00000000
	.align		4
        /*0024*/ 	.word	0xfffffffc


//--------------------- .nv.constant4             --------------------------
	.section	.nv.constant4,"a",@progbits
	.align	8
	.align		8
.nv.constant4:
        /*0000*/ 	.dword	__assertfail
	.align		8
        /*0008*/ 	.dword	__unnamed_1
	.align		8
        /*0010*/ 	.dword	_ZN39_INTERNAL_c48ab19d_4_k_cu_604637e6_57914cuda3std3__45__cpo5beginE
	.align		8
        /*0018*/ 	.dword	_ZN39_INTERNAL_c48ab19d_4_k_cu_604637e6_57914cuda3std3__45__cpo3endE
	.align		8
        /*0020*/ 	.dword	_ZN39_INTERNAL_c48ab19d_4_k_cu_604637e6_57914cuda3std3__45__cpo6cbeginE
	.align		8
        /*0028*/ 	.dword	_ZN39_INTERNAL_c48ab19d_4_k_cu_604637e6_57914cuda3std3__45__cpo4cendE
	.align		8
        /*0030*/ 	.dword	_ZN39_INTERNAL_c48ab19d_4_k_cu_604637e6_57914cuda3std3__441_GLOBAL__N__c48ab19d_4_k_cu_604637e6_57916ignoreE
	.align		8
        /*0038*/ 	.dword	_ZN39_INTERNAL_c48ab19d_4_k_cu_604637e6_57914cuda3std3__419piecewise_constructE
	.align		8
        /*0040*/ 	.dword	_ZN39_INTERNAL_c48ab19d_4_k_cu_604637e6_57914cuda3std3__48in_placeE
	.align		8
        /*0048*/ 	.dword	_ZN39_INTERNAL_c48ab19d_4_k_cu_604637e6_57914cuda3std6ranges3__45__cpo4swapE
	.align		8
        /*0050*/ 	.dword	_ZN39_INTERNAL_c48ab19d_4_k_cu_604637e6_57914cuda3std6ranges3__45__cpo9iter_moveE
	.align		8
        /*0058*/ 	.dword	_ZN39_INTERNAL_c48ab19d_4_k_cu_604637e6_57914cute7productE
	.align		8
        /*0060*/ 	.dword	_ZN39_INTERNAL_c48ab19d_4_k_cu_604637e6_57914cute1_E
	.align		8
        /*0068*/ 	.dword	$str$22
	.align		8
        /*0070*/ 	.dword	$str$23


//--------------------- .text._ZN7cutlass13device_kernelINS_4gemm6kernel13GemmUniversalIN4cute5tupleIJiiiiEEENS1_10collective13CollectiveMmaINS1_34MainloopSm90TmaGmmaWarpSpecializedILi12ENS5_IJNS4_1CILi2EEENSA_ILi1EEESC_EEENS1_32KernelTmaWarpSpecializedPingpongEEENS5_IJNSA_ILi64EEENSA_ILi512EEENSA_ILi16EEEEEENS_6half_tENS5_IJlSC_lEEESK_SL_NS4_8TiledMMAINS4_8MMA_AtomIJNS4_4SM904GMMA26MMA_64x256x16_F32F16F16_SSILNSP_5MajorE0ELSR_0ELNSP_7ScaleInE1ELSS_1EEEEEENS4_6LayoutINS5_IJSC_SC_SC_EEENS5_IJNSA_ILi0EEESX_SX_EEEEENS5_IJNS4_10UnderscoreES10_S10_EEEEENS4_13SM90_TMA_LOADENS4_14ComposedLayoutINS4_7SwizzleILi1ELi4ELi3EEENS4_18smem_ptr_flag_bitsILi16EEENSV_INS5_IJNSA_ILi8EEESI_EEENS5_IJSI_SC_EEEEEEEvNS4_8identityENS4_23SM90_TMA_LOAD_MULTICASTES1D_vS1E_EENS_8epilogue10collective6detail29Sm90TmaWarpSpecializedAdapterINS1I_15DefaultEpilogueISK_SL_SL_NS1H_6thread17LinearCombinationISK_Li1EffLNS1M_9ScaleType4KindE0ELNS_15FloatRoundStyleE2ESK_EENS1_15EpilogueDefaultEEEEEvvEEEEvNT_6ParamsE --------------------------
	.section	.text._ZN7cutlass13device_kernelINS_4gemm6kernel13GemmUniversalIN4cute5tupleIJiiiiEEENS1_10collective13CollectiveMmaINS1_34MainloopSm90TmaGmmaWarpSpecializedILi12ENS5_IJNS4_1CILi2EEENSA_ILi1EEESC_EEENS1_32KernelTmaWarpSpecializedPingpongEEENS5_IJNSA_ILi64EEENSA_ILi512EEENSA_ILi16EEEEEENS_6half_tENS5_IJlSC_lEEESK_SL_NS4_8TiledMMAINS4_8MMA_AtomIJNS4_4SM904GMMA26MMA_64x256x16_F32F16F16_SSILNSP_5MajorE0ELSR_0ELNSP_7ScaleInE1ELSS_1EEEEEENS4_6LayoutINS5_IJSC_SC_SC_EEENS5_IJNSA_ILi0EEESX_SX_EEEEENS5_IJNS4_10UnderscoreES10_S10_EEEEENS4_13SM90_TMA_LOADENS4_14ComposedLayoutINS4_7SwizzleILi1ELi4ELi3EEENS4_18smem_ptr_flag_bitsILi16EEENSV_INS5_IJNSA_ILi8EEESI_EEENS5_IJSI_SC_EEEEEEEvNS4_8identityENS4_23SM90_TMA_LOAD_MULTICASTES1D_vS1E_EENS_8epilogue10collective6detail29Sm90TmaWarpSpecializedAdapterINS1I_15DefaultEpilogueISK_SL_SL_NS1H_6thread17LinearCombinationISK_Li1EffLNS1M_9ScaleType4KindE0ELNS_15FloatRoundStyleE2ESK_EENS1_15EpilogueDefaultEEEEEvvEEEEvNT_6ParamsE,"ax",@progbits
	.align	128
.text._ZN7cutlass13device_kernelINS_4gemm6kernel13GemmUniversalIN4cute5tupleIJiiiiEEENS1_10collective13CollectiveMmaINS1_34MainloopSm90TmaGmmaWarpSpecializedILi12ENS5_IJNS4_1CILi2EEENSA_ILi1EEESC_EEENS1_32KernelTmaWarpSpecializedPingpongEEENS5_IJNSA_ILi64EEENSA_ILi512EEENSA_ILi16EEEEEENS_6half_tENS5_IJlSC_lEEESK_SL_NS4_8TiledMMAINS4_8MMA_AtomIJNS4_4SM904GMMA26MMA_64x256x16_F32F16F16_SSILNSP_5MajorE0ELSR_0ELNSP_7ScaleInE1ELSS_1EEEEEENS4_6LayoutINS5_IJSC_SC_SC_EEENS5_IJNSA_ILi0EEESX_SX_EEEEENS5_IJNS4_10UnderscoreES10_S10_EEEEENS4_13SM90_TMA_LOADENS4_14ComposedLayoutINS4_7SwizzleILi1ELi4ELi3EEENS4_18smem_ptr_flag_bitsILi16EEENSV_INS5_IJNSA_ILi8EEESI_EEENS5_IJSI_SC_EEEEEEEvNS4_8identityENS4_23SM90_TMA_LOAD_MULTICASTES1D_vS1E_EENS_8epilogue10collective6detail29Sm90TmaWarpSpecializedAdapterINS1I_15DefaultEpilogueISK_SL_SL_NS1H_6thread17LinearCombinationISK_Li1EffLNS1M_9ScaleType4KindE0ELNS_15FloatRoundStyleE2ESK_EENS1_15EpilogueDefaultEEEEEvvEEEEvNT_6ParamsE:
        .type           _ZN7cutlass13device_kernelINS_4gemm6kernel13GemmUniversalIN4cute5tupleIJiiiiEEENS1_10collective13CollectiveMmaINS1_34MainloopSm90TmaGmmaWarpSpecializedILi12ENS5_IJNS4_1CILi2EEENSA_ILi1EEESC_EEENS1_32KernelTmaWarpSpecializedPingpongEEENS5_IJNSA_ILi64EEENSA_ILi512EEENSA_ILi16EEEEEENS_6half_tENS5_IJlSC_lEEESK_SL_NS4_8TiledMMAINS4_8MMA_AtomIJNS4_4SM904GMMA26MMA_64x256x16_F32F16F16_SSILNSP_5MajorE0ELSR_0ELNSP_7ScaleInE1ELSS_1EEEEEENS4_6LayoutINS5_IJSC_SC_SC_EEENS5_IJNSA_ILi0EEESX_SX_EEEEENS5_IJNS4_10UnderscoreES10_S10_EEEEENS4_13SM90_TMA_LOADENS4_14ComposedLayoutINS4_7SwizzleILi1ELi4ELi3EEENS4_18smem_ptr_flag_bitsILi16EEENSV_INS5_IJNSA_ILi8EEESI_EEENS5_IJSI_SC_EEEEEEEvNS4_8identityENS4_23SM90_TMA_LOAD_MULTICASTES1D_vS1E_EENS_8epilogue10collective6detail29Sm90TmaWarpSpecializedAdapterINS1I_15DefaultEpilogueISK_SL_SL_NS1H_6thread17LinearCombinationISK_Li1EffLNS1M_9ScaleType4KindE0ELNS_15FloatRoundStyleE2ESK_EENS1_15EpilogueDefaultEEEEEvvEEEEvNT_6ParamsE,@function
        .size           _ZN7cutlass13device_kernelINS_4gemm6kernel13GemmUniversalIN4cute5tupleIJiiiiEEENS1_10collective13CollectiveMmaINS1_34MainloopSm90TmaGmmaWarpSpecializedILi12ENS5_IJNS4_1CILi2EEENSA_ILi1EEESC_EEENS1_32KernelTmaWarpSpecializedPingpongEEENS5_IJNSA_ILi64EEENSA_ILi512EEENSA_ILi16EEEEEENS_6half_tENS5_IJlSC_lEEESK_SL_NS4_8TiledMMAINS4_8MMA_AtomIJNS4_4SM904GMMA26MMA_64x256x16_F32F16F16_SSILNSP_5MajorE0ELSR_0ELNSP_7ScaleInE1ELSS_1EEEEEENS4_6LayoutINS5_IJSC_SC_SC_EEENS5_IJNSA_ILi0EEESX_SX_EEEEENS5_IJNS4_10UnderscoreES10_S10_EEEEENS4_13SM90_TMA_LOADENS4_14ComposedLayoutINS4_7SwizzleILi1ELi4ELi3EEENS4_18smem_ptr_flag_bitsILi16EEENSV_INS5_IJNSA_ILi8EEESI_EEENS5_IJSI_SC_EEEEEEEvNS4_8identityENS4_23SM90_TMA_LOAD_MULTICASTES1D_vS1E_EENS_8epilogue10collective6detail29Sm90TmaWarpSpecializedAdapterINS1I_15DefaultEpilogueISK_SL_SL_NS1H_6thread17LinearCombinationISK_Li1EffLNS1M_9ScaleType4KindE0ELNS_15FloatRoundStyleE2ESK_EENS1_15EpilogueDefaultEEEEEvvEEEEvNT_6ParamsE,(.L_x_602 - _ZN7cutlass13device_kernelINS_4gemm6kernel13GemmUniversalIN4cute5tupleIJiiiiEEENS1_10collective13CollectiveMmaINS1_34MainloopSm90TmaGmmaWarpSpecializedILi12ENS5_IJNS4_1CILi2EEENSA_ILi1EEESC_EEENS1_32KernelTmaWarpSpecializedPingpongEEENS5_IJNSA_ILi64EEENSA_ILi512EEENSA_ILi16EEEEEENS_6half_tENS5_IJlSC_lEEESK_SL_NS4_8TiledMMAINS4_8MMA_AtomIJNS4_4SM904GMMA26MMA_64x256x16_F32F16F16_SSILNSP_5MajorE0ELSR_0ELNSP_7ScaleInE1ELSS_1EEEEEENS4_6LayoutINS5_IJSC_SC_SC_EEENS5_IJNSA_ILi0EEESX_SX_EEEEENS5_IJNS4_10UnderscoreES10_S10_EEEEENS4_13SM90_TMA_LOADENS4_14ComposedLayoutINS4_7SwizzleILi1ELi4ELi3EEENS4_18smem_ptr_flag_bitsILi16EEENSV_INS5_IJNSA_ILi8EEESI_EEENS5_IJSI_SC_EEEEEEEvNS4_8identityENS4_23SM90_TMA_LOAD_MULTICASTES1D_vS1E_EENS_8epilogue10collective6detail29Sm90TmaWarpSpecializedAdapterINS1I_15DefaultEpilogueISK_SL_SL_NS1H_6thread17LinearCombinationISK_Li1EffLNS1M_9ScaleType4KindE0ELNS_15FloatRoundStyleE2ESK_EENS1_15EpilogueDefaultEEEEEvvEEEEvNT_6ParamsE)
        .other          _ZN7cutlass13device_kernelINS_4gemm6kernel13GemmUniversalIN4cute5tupleIJiiiiEEENS1_10collective13CollectiveMmaINS1_34MainloopSm90TmaGmmaWarpSpecializedILi12ENS5_IJNS4_1CILi2EEENSA_ILi1EEESC_EEENS1_32KernelTmaWarpSpecializedPingpongEEENS5_IJNSA_ILi64EEENSA_ILi512EEENSA_ILi16EEEEEENS_6half_tENS5_IJlSC_lEEESK_SL_NS4_8TiledMMAINS4_8MMA_AtomIJNS4_4SM904GMMA26MMA_64x256x16_F32F16F16_SSILNSP_5MajorE0ELSR_0ELNSP_7ScaleInE1ELSS_1EEEEEENS4_6LayoutINS5_IJSC_SC_SC_EEENS5_IJNSA_ILi0EEESX_SX_EEEEENS5_IJNS4_10UnderscoreES10_S10_EEEEENS4_13SM90_TMA_LOADENS4_14ComposedLayoutINS4_7SwizzleILi1ELi4ELi3EEENS4_18smem_ptr_flag_bitsILi16EEENSV_INS5_IJNSA_ILi8EEESI_EEENS5_IJSI_SC_EEEEEEEvNS4_8identityENS4_23SM90_TMA_LOAD_MULTICASTES1D_vS1E_EENS_8epilogue10collective6detail29Sm90TmaWarpSpecializedAdapterINS1I_15DefaultEpilogueISK_SL_SL_NS1H_6thread17LinearCombinationISK_Li1EffLNS1M_9ScaleType4KindE0ELNS_15FloatRoundStyleE2ESK_EENS1_15EpilogueDefaultEEEEEvvEEEEvNT_6ParamsE,@"STO_CUDA_ENTRY STV_DEFAULT"
_ZN7cutlass13device_kernelINS_4gemm6kernel13GemmUniversalIN4cute5tupleIJiiiiEEENS1_10collective13CollectiveMmaINS1_34MainloopSm90TmaGmmaWarpSpecializedILi12ENS5_IJNS4_1CILi2EEENSA_ILi1EEESC_EEENS1_32KernelTmaWarpSpecializedPingpongEEENS5_IJNSA_ILi64EEENSA_ILi512EEENSA_ILi16EEEEEENS_6half_tENS5_IJlSC_lEEESK_SL_NS4_8TiledMMAINS4_8MMA_AtomIJNS4_4SM904GMMA26MMA_64x256x16_F32F16F16_SSILNSP_5MajorE0ELSR_0ELNSP_7ScaleInE1ELSS_1EEEEEENS4_6LayoutINS5_IJSC_SC_SC_EEENS5_IJNSA_ILi0EEESX_SX_EEEEENS5_IJNS4_10UnderscoreES10_S10_EEEEENS4_13SM90_TMA_LOADENS4_14ComposedLayoutINS4_7SwizzleILi1ELi4ELi3EEENS4_18smem_ptr_flag_bitsILi16EEENSV_INS5_IJNSA_ILi8EEESI_EEENS5_IJSI_SC_EEEEEEEvNS4_8identityENS4_23SM90_TMA_LOAD_MULTICASTES1D_vS1E_EENS_8epilogue10collective6detail29Sm90TmaWarpSpecializedAdapterINS1I_15DefaultEpilogueISK_SL_SL_NS1H_6thread17LinearCombinationISK_Li1EffLNS1M_9ScaleType4KindE0ELNS_15FloatRoundStyleE2ESK_EENS1_15EpilogueDefaultEEEEEvvEEEEvNT_6ParamsE:
[----:B------:R-:W0:Y:S02]  /*0000*/  LDC R1, c[0x0][0x28] ;  /* 0x00000a00ff017b82 */ /* 0x000e240000000800 */
[----:B0-----:R-:W-:Y:S01]  /*0010*/  VIADD R1, R1, 0xfffffd30 ;  /* 0xfffffd3001017836 */ /* 0x001fe20000000000 */
[----:B------:R-:W0:Y:S01]  /*0020*/  S2R R3, SR_TID.X ;  /* 0x0000000000037919 */ /* 0x000e220000002100 */
[----:B------:R-:W-:Y:S01]  /*0030*/  ELECT P0, URZ, PT ;  /* 0x00000000003f782f */ /* 0x000fe20003800000 */
[----:B------:R-:W-:Y:S01]  /*0040*/  BSSY B0, `(.L_x_0) ;  /* 0x0000014000007945 */ /* 0x000fe20003800000 */
[--C-:B0-----:R-:W-:Y:S02]  /*0050*/  SHF.R.U32.HI R0, RZ, 0x5, R3.reuse ;  /* 0x00000005ff007819 */ /* 0x101fe40000011603 */
[----:B------:R-:W-:-:S03]  /*0060*/  SHF.R.U32.HI R5, RZ, 0x7, R3 ;  /* 0x00000007ff057819 */ /* 0x000fc60000011603 */
[----:B------:R-:W0:Y:S02]  /*0070*/  SHFL.IDX PT, R2, R0, RZ, 0x1f ;  /* 0x00001fff00027589 */ /* 0x000e2400000e0000 */
[----:B0-----:R-:W-:Y:S02]  /*0080*/  R2UR UR4, R2 ;  /* 0x00000000020472ca */ /* 0x001fe400000e0000 */
[----:B------:R0:W1:Y:S11]  /*0090*/  SHFL.IDX PT, R2, R5, RZ, 0x1f ;  /* 0x00001fff05027589 */ /* 0x00007600000e0000 */
[----:B------:R-:W-:-:S02]  /*00a0*/  USHF.R.S32.HI UR5, URZ, 0x1f, UR4 ;  /* 0x0000001f3f057899 */ /* 0x000fc40008011404 */
[----:B------:R-:W-:Y:S02]  /*00b0*/  ISETP.NE.OR P0, PT, RZ, UR4, !P0 ;  /* 0x00000004ff007c0c */ /* 0x000fe4000c705670 */
[----:B------:R-:W-:-:S04]  /*00c0*/  ULEA.HI UR5, UR5, UR4, URZ, 0x2 ;  /* 0x0000000405057291 */ /* 0x000fc8000f8f103f */
[----:B------:R-:W-:-:S04]  /*00d0*/  ULOP3.LUT UR5, UR5, 0xfffffffc, URZ, 0xc0, !UPT ;  /* 0xfffffffc05057892 */ /* 0x000fc8000f8ec03f */
[----:B------:R-:W-:-:S03]  /*00e0*/  UIADD3 UR4, UR4, -UR5, URZ ;  /* 0x8000000504047290 */ /* 0x000fc6000fffe03f */
[----:B01----:R-:W-:Y:S09]  /*00f0*/  @P0 BRA `(.L_x_1) ;  /* 0x0000000000200947 */ /* 0x003ff20003800000 */
[----:B------:R-:W-:Y:S02]  /*0100*/  ULDC.64 UR6, c[0x0][0x198] ;  /* 0x0000660000067ab9 */ /* 0x000fe40000000a00 */
[----:B------:R-:W-:Y:S02]  /*0110*/  UIADD3 UR8, UP0, UR6, 0xf0, URZ ;  /* 0x000000f006087890 */ /* 0x000fe4000ff1e03f */
[----:B------:R-:W-:Y:S02]  /*0120*/  UIADD3 UR6, UP1, UR6, 0x1f0, URZ ;  /* 0x000001f006067890 */ /* 0x000fe4000ff3e03f */
[----:B------:R-:W-:Y:S02]  /*0130*/  UIADD3.X UR9, URZ, UR7, URZ, UP0, !UPT ;  /* 0x000000073f097290 */ /* 0x000fe400087fe43f */
[----:B------:R-:W-:-:S07]  /*0140*/  UIADD3.X UR7, URZ, UR7, URZ, UP1, !UPT ;  /* 0x000000073f077290 */ /* 0x000fce0008ffe43f */
[----:B------:R0:W-:Y:S02]  /*0150*/  UTMACCTL.PF [UR8] ;  /* 0x00000000080079b9 */ /* 0x0001e40008040000 */
[----:B------:R0:W-:Y:S02]  /*0160*/  UTMACCTL.PF [UR6] ;  /* 0x00000000060079b9 */ /* 0x0001e40008040000 */
[----:B0-----:R-:W-:Y:S01]  /*0170*/  NOP ;  /* 0x0000000000007918 */ /* 0x001fe20000000000 */
.L_x_1:
[----:B------:R-:W-:Y:S05]  /*0180*/  BSYNC B0 ;  /* 0x0000000000007941 */ /* 0x000fea0003800000 */
.L_x_0:
[----:B------:R-:W0:Y:S01]  /*0190*/  SHFL.IDX PT, R7, R0, RZ, 0x1f ;  /* 0x00001fff00077589 */ /* 0x000e2200000e0000 */
[----:B------:R-:W-:Y:S01]  /*01a0*/  R2UR UR13, R2 ;  /* 0x00000000020d72ca */ /* 0x000fe200000e0000 */
[----:B------:R-:W-:-:S04]  /*01b0*/  UISETP.NE.AND UP0, UPT, UR4, 0x3, UPT ;  /* 0x000000030400788c */ /* 0x000fc8000bf05270 */
[----:B------:R-:W-:-:S08]  /*01c0*/  UISETP.EQ.OR UP0, UPT, UR4, URZ, !UP0 ;  /* 0x0000003f0400728c */ /* 0x000fd0000c702670 */
[----:B------:R-:W-:Y:S02]  /*01d0*/  UIADD3 UR12, UR13, -0x1, URZ ;  /* 0xffffffff0d0c7890 */ /* 0x000fe4000fffe03f */
[----:B------:R-:W-:Y:S02]  /*01e0*/  UISETP.EQ.AND UP0, UPT, UR13, URZ, UP0 ;  /* 0x0000003f0d00728c */ /* 0x000fe40008702270 */
[----:B------:R-:W-:Y:S02]  /*01f0*/  UISETP.GE.U32.AND UP1, UPT, UR12, 0x2, UPT ;  /* 0x000000020c00788c */ /* 0x000fe4000bf26070 */
[----:B------:R-:W-:Y:S01]  /*0200*/  USEL UR37, URZ, 0x1, !UP0 ;  /* 0x000000013f257887 */ /* 0x000fe2000c000000 */
[----:B0-----:R-:W-:-:S03]  /*0210*/  ISETP.NE.AND P0, PT, R7, RZ, PT ;  /* 0x000000ff0700720c */ /* 0x001fc60003f05270 */
[----:B------:R-:W-:-:S10]  /*0220*/  USEL UR37, UR37, 0x2, UP1 ;  /* 0x0000000225257887 */ /* 0x000fd40008800000 */
[----:B------:R-:W-:Y:S05]  /*0230*/  @P0 BRA `(.L_x_2) ;  /* 0x0000000000a40947 */ /* 0x000fea0003800000 */
[----:B------:R-:W-:Y:S01]  /*0240*/  ELECT P0, URZ, PT ;  /* 0x00000000003f782f */ /* 0x000fe20003800000 */
[----:B------:R-:W-:-:S12]  /*0250*/  BSSY B0, `(.L_x_2) ;  /* 0x0000027000007945 */ /* 0x000fd80003800000 */
[----:B------:R-:W-:Y:S05]  /*0260*/  @!P0 BRA `(.L_x_3) ;  /* 0x0000000000948947 */ /* 0x000fea0003800000 */
[----:B------:R-:W0:Y:S01]  /*0270*/  S2UR UR6, SR_CgaCtaId ;  /* 0x00000000000679c3 */ /* 0x000e220000008800 */
[----:B------:R-:W-:Y:S01]  /*0280*/  UMOV UR5, 0x400 ;  /* 0x0000040000057882 */ /* 0x000fe20000000000 */
[----:B------:R-:W-:Y:S01]  /*0290*/  UMOV UR7, 0x1 ;  /* 0x0000000100077882 */ /* 0x000fe20000000000 */
[----:B------:R-:W-:Y:S02]  /*02a0*/  UMOV UR8, 0x2 ;  /* 0x0000000200087882 */ /* 0x000fe40000000000 */
[----:B------:R-:W-:-:S04]  /*02b0*/  UIADD3 UR8, -UR8, 0x100000, URZ ;  /* 0x0010000008087890 */ /* 0x000fc8000fffe13f */
[----:B------:R-:W-:Y:S02]  /*02c0*/  USHF.L.U32 UR9, UR8, 0xb, URZ ;  /* 0x0000000b08097899 */ /* 0x000fe4000800063f */
[----:B------:R-:W-:Y:S02]  /*02d0*/  USHF.L.U32 UR8, UR8, 0x1, URZ ;  /* 0x0000000108087899 */ /* 0x000fe4000800063f */
[----:B0-----:R-:W-:Y:S02]  /*02e0*/  ULEA UR5, UR6, UR5, 0x18 ;  /* 0x0000000506057291 */ /* 0x001fe4000f8ec03f */
[----:B------:R-:W-:-:S04]  /*02f0*/  UIADD3 UR6, -UR7, 0x100000, URZ ;  /* 0x0010000007067890 */ /* 0x000fc8000fffe13f */
[----:B------:R-:W-:Y:S02]  /*0300*/  USHF.L.U32 UR7, UR6, 0xb, URZ ;  /* 0x0000000b06077899 */ /* 0x000fe4000800063f */
[----:B------:R-:W-:Y:S01]  /*0310*/  USHF.L.U32 UR6, UR6, 0x1, URZ ;  /* 0x0000000106067899 */ /* 0x000fe2000800063f */
[----:B------:R-:W0:Y:S11]  /*0320*/  FENCE.VIEW.ASYNC.S ;  /* 0x00000000000073c6 */ /* 0x000e360000000000 */
[----:B0-----:R0:W1:Y:S01]  /*0330*/  SYNCS.EXCH.64 URZ, [UR5], UR6 ;  /* 0x00000006053f75b2 */ /* 0x0010620008000100 */
[----:B------:R0:W2:Y:S01]  /*0340*/  SYNCS.EXCH.64 URZ, [UR5+0x60], UR8 ;  /* 0x00006008053f75b2 */ /* 0x0000a20008000100 */
[----:B------:R0:W3:Y:S01]  /*0350*/  SYNCS.EXCH.64 URZ, [UR5+0x8], UR6 ;  /* 0x00000806053f75b2 */ /* 0x0000e20008000100 */
[----:B------:R0:W4:Y:S01]  /*0360*/  SYNCS.EXCH.64 URZ, [UR5+0x68], UR8 ;  /* 0x00006808053f75b2 */ /* 0x0001220008000100 */
[----:B------:R0:W0:Y:S01]  /*0370*/  SYNCS.EXCH.64 URZ, [UR5+0x10], UR6 ;  /* 0x00001006053f75b2 */ /* 0x0000220008000100 */
        /* <DEDUP_REMOVED lines=19> */
[----:B-1----:R-:W-:Y:S01]  /*04b0*/  NOP ;  /* 0x0000000000007918 */ /* 0x002fe20000000000 */
.L_x_3:
[----:B0-----:R-:W-:Y:S05]  /*04c0*/  BSYNC B0 ;  /* 0x0000000000007941 */ /* 0x001fea0003800000 */
.L_x_2:
[----:B------:R-:W0:Y:S01]  /*04d0*/  SHFL.IDX PT, R6, R0, RZ, 0x1f ;  /* 0x00001fff00067589 */ /* 0x000e2200000e0000 */
[----:B------:R-:W-:Y:S01]  /*04e0*/  SHF.R.S32.HI R2, RZ, 0x1f, R3 ;  /* 0x0000001fff027819 */ /* 0x000fe20000011403 */
[----:B------:R-:W1:Y:S01]  /*04f0*/  S2UR UR14, SR_CTAID.X ;  /* 0x00000000000e79c3 */ /* 0x000e620000002500 */
[----:B------:R-:W-:Y:S01]  /*0500*/  ELECT P0, URZ, PT ;  /* 0x00000000003f782f */ /* 0x000fe20003800000 */
[----:B------:R1:W5:Y:S01]  /*0510*/  SHFL.IDX PT, R10, R0, RZ, 0x1f ;  /* 0x00001fff000a7589 */ /* 0x00036200000e0000 */
[----:B------:R-:W-:Y:S02]  /*0520*/  LEA.HI R2, R2, R3, RZ, 0x7 ;  /* 0x0000000302027211 */ /* 0x000fe400078f38ff */
[----:B------:R-:W-:Y:S01]  /*0530*/  ELECT P1, URZ, PT ;  /* 0x00000000003f782f */ /* 0x000fe20003820000 */
[----:B------:R-:W-:Y:S01]  /*0540*/  NOP ;  /* 0x0000000000007918 */ /* 0x000fe20000000000 */
[----:B------:R-:W-:Y:S01]  /*0550*/  ULDC UR5, c[0x0][0x150] ;  /* 0x0000540000057ab9 */ /* 0x000fe20000000800 */
[----:B------:R-:W-:Y:S01]  /*0560*/  LOP3.LUT R2, R2, 0xffffff80, RZ, 0xc0, !PT ;  /* 0xffffff8002027812 */ /* 0x000fe200078ec0ff */
[----:B------:R-:W2:Y:S01]  /*0570*/  LDC R12, c[0x0][0x144] ;  /* 0x00005100ff0c7b82 */ /* 0x000ea20000000800 */
[----:B------:R-:W-:Y:S01]  /*0580*/  UMOV UR6, 0x20 ;  /* 0x0000002000067882 */ /* 0x000fe20000000000 */
[----:B------:R-:W-:Y:S01]  /*0590*/  UMOV UR9, 0x80 ;  /* 0x0000008000097882 */ /* 0x000fe20000000000 */
[----:B------:R-:W-:Y:S01]  /*05a0*/  NOP ;  /* 0x0000000000007918 */ /* 0x000fe20000000000 */
[----:B------:R-:W-:Y:S01]  /*05b0*/  IMAD.IADD R4, R3, 0x1, -R2 ;  /* 0x0000000103047824 */ /* 0x000fe200078e0a02 */
[----:B------:R-:W-:Y:S01]  /*05c0*/  ISETP.NE.AND P2, PT, RZ, UR13, PT ;  /* 0x0000000dff007c0c */ /* 0x000fe2000bf45270 */
[----:B------:R-:W-:-:S02]  /*05d0*/  IMAD.MOV.U32 R22, RZ, RZ, 0x1 ;  /* 0x00000001ff167424 */ /* 0x000fc400078e00ff */
[----:B------:R-:W3:Y:S01]  /*05e0*/  LDC R21, c[0x0][0x148] ;  /* 0x00005200ff157b82 */ /* 0x000ee20000000800 */
[----:B------:R-:W-:-:S04]  /*05f0*/  SHF.R.S32.HI R15, RZ, 0x1f, R4 ;  /* 0x0000001fff0f7819 */ /* 0x000fc80000011404 */
[----:B------:R-:W-:Y:S02]  /*0600*/  LEA.HI R2, R15, R4, RZ, 0x3 ;  /* 0x000000040f027211 */ /* 0x000fe400078f18ff */
[----:B0-----:R-:W-:Y:S02]  /*0610*/  ISETP.NE.OR P0, PT, R6, RZ, !P0 ;  /* 0x000000ff0600720c */ /* 0x001fe40004705670 */
[----:B------:R-:W0:Y:S01]  /*0620*/  S2R R6, SR_CTAID.Y ;  /* 0x0000000000067919 */ /* 0x000e220000002600 */
[--C-:B------:R-:W-:Y:S02]  /*0630*/  SHF.R.S32.HI R8, RZ, 0x3, R2.reuse ;  /* 0x00000003ff087819 */ /* 0x100fe40000011402 */
[----:B------:R-:W-:Y:S02]  /*0640*/  SHF.R.S32.HI R9, RZ, 0x1f, R2 ;  /* 0x0000001fff097819 */ /* 0x000fe40000011402 */
[----:B------:R-:W-:Y:S02]  /*0650*/  SHF.R.S32.HI R2, RZ, 0x1f, R7 ;  /* 0x0000001fff027819 */ /* 0x000fe40000011407 */
[----:B------:R-:W-:-:S02]  /*0660*/  LEA.HI R9, R9, R8, RZ, 0x2 ;  /* 0x0000000809097211 */ /* 0x000fc400078f10ff */
[----:B------:R-:W-:Y:S02]  /*0670*/  LEA.HI R2, R2, R7, RZ, 0x2 ;  /* 0x0000000702027211 */ /* 0x000fe400078f10ff */
[----:B-1----:R-:W-:Y:S01]  /*0680*/  I2FP.F32.U32 R0, UR14 ;  /* 0x0000000e00007c45 */ /* 0x002fe20008201000 */
[----:B------:R-:W-:Y:S01]  /*0690*/  VOTEU.ALL UP0, P0 ;  /* 0x00000000003f7886 */ /* 0x000fe20000000000 */
[----:B------:R-:W-:Y:S02]  /*06a0*/  LOP3.LUT R9, R9, 0xfffffffc, RZ, 0xc0, !PT ;  /* 0xfffffffc09097812 */ /* 0x000fe400078ec0ff */
[----:B------:R-:W-:Y:S01]  /*06b0*/  LOP3.LUT R2, R2, 0x3ffffffc, RZ, 0xc0, !PT ;  /* 0x3ffffffc02027812 */ /* 0x000fe200078ec0ff */
[----:B------:R-:W-:Y:S01]  /*06c0*/  FMUL R11, R0, UR5 ;  /* 0x00000005000b7c20 */ /* 0x000fe20008400000 */
[----:B-----5:R-:W-:Y:S01]  /*06d0*/  ISETP.NE.OR P1, PT, R10, RZ, !P1 ;  /* 0x000000ff0a00720c */ /* 0x020fe20004f25670 */
[----:B------:R-:W-:Y:S01]  /*06e0*/  IMAD.IADD R9, R8, 0x1, -R9 ;  /* 0x0000000108097824 */ /* 0x000fe200078e0a09 */
[----:B------:R-:W1:Y:S01]  /*06f0*/  @!UP0 S2UR UR8, SR_CgaCtaId ;  /* 0x00000000000889c3 */ /* 0x000e620000008800 */
[----:B------:R-:W-:Y:S01]  /*0700*/  IMAD.IADD R2, R7, 0x1, -R2 ;  /* 0x0000000107027824 */ /* 0x000fe200078e0a02 */
[----:B------:R-:W-:Y:S01]  /*0710*/  ULDC UR5, c[0x0][0x154] ;  /* 0x0000550000057ab9 */ /* 0x000fe20000000800 */
[----:B------:R-:W5:Y:S01]  /*0720*/  F2I.U32.TRUNC.NTZ R11, R11 ;  /* 0x0000000b000b7305 */ /* 0x000f62000020f000 */
[----:B------:R-:W-:-:S04]  /*0730*/  @!UP0 UIADD3 UR6, -UR6, 0x100000, URZ ;  /* 0x0010000006068890 */ /* 0x000fc8000fffe13f */
[----:B------:R-:W-:Y:S02]  /*0740*/  @!UP0 USHF.L.U32 UR7, UR6, 0xb, URZ ;  /* 0x0000000b06078899 */ /* 0x000fe4000800063f */
[----:B------:R-:W-:Y:S01]  /*0750*/  @!UP0 USHF.L.U32 UR6, UR6, 0x1, URZ ;  /* 0x0000000106068899 */ /* 0x000fe2000800063f */
[----:B------:R-:W-:Y:S01]  /*0760*/  IMAD R2, R2, 0x4, R9 ;  /* 0x0000000402027824 */ /* 0x000fe200078e0209 */
[----:B------:R-:W4:Y:S03]  /*0770*/  LDC R8, c[0x0][0x140] ;  /* 0x00005000ff087b82 */ /* 0x000f260000000800 */
[C---:B------:R-:W-:Y:S01]  /*0780*/  IMAD.SHL.U32 R23, R2.reuse, 0x4, RZ ;  /* 0x0000000402177824 */ /* 0x040fe200078e00ff */
[----:B------:R-:W-:Y:S01]  /*0790*/  LEA.HI R0, R2, R2, RZ, 0x1 ;  /* 0x0000000202007211 */ /* 0x000fe200078f08ff */
[----:B------:R-:W-:Y:S01]  /*07a0*/  VOTEU.ALL UP1, P1 ;  /* 0x00000000003f7886 */ /* 0x000fe20000820000 */
[----:B------:R-:W-:Y:S01]  /*07b0*/  VOTEU.ALL UP2, P1 ;  /* 0x00000000003f7886 */ /* 0x000fe20000840000 */
[----:B------:R-:W-:Y:S01]  /*07c0*/  VOTEU.ALL UP3, P1 ;  /* 0x00000000003f7886 */ /* 0x000fe20000860000 */
[----:B------:R-:W-:Y:S01]  /*07d0*/  LOP3.LUT R9, R0, 0xfffffffe, RZ, 0xc0, !PT ;  /* 0xfffffffe00097812 */ /* 0x000fe200078ec0ff */
[----:B------:R-:W-:Y:S01]  /*07e0*/  VOTEU.ALL UP4, P1 ;  /* 0x00000000003f7886 */ /* 0x000fe20000880000 */
[----:B0-----:R-:W-:Y:S01]  /*07f0*/  I2FP.F32.U32 R0, R6 ;  /* 0x0000000600007245 */ /* 0x001fe20000201000 */
[----:B------:R-:W0:Y:S01]  /*0800*/  @!UP1 S2UR UR11, SR_CgaCtaId ;  /* 0x00000000000b99c3 */ /* 0x000e220000008800 */
[----:B-----5:R-:W-:Y:S01]  /*0810*/  IMAD.MOV R13, RZ, RZ, -R11 ;  /* 0x000000ffff0d7224 */ /* 0x020fe200078e0a0b */
[C---:B------:R-:W-:Y:S01]  /*0820*/  LOP3.LUT R23, R2.reuse, 0xc, R23, 0x78, !PT ;  /* 0x0000000c02177812 */ /* 0x040fe200078e7817 */
[----:B------:R-:W-:-:S02]  /*0830*/  IMAD.IADD R9, R2, 0x1, -R9 ;  /* 0x0000000102097824 */ /* 0x000fc400078e0a09 */
[----:B------:R-:W-:Y:S01]  /*0840*/  FMUL R0, R0, UR5 ;  /* 0x0000000500007c20 */ /* 0x000fe20008400000 */
[----:B--2---:R-:W-:Y:S01]  /*0850*/  IMAD R14, R12, R13, UR14 ;  /* 0x0000000e0c0e7e24 */ /* 0x004fe2000f8e020d */
[----:B------:R3:W2:Y:S01]  /*0860*/  SHFL.IDX PT, R2, R5, RZ, 0x1f ;  /* 0x00001fff05027589 */ /* 0x0006a200000e0000 */
[----:B------:R-:W-:Y:S01]  /*0870*/  @!UP0 UMOV UR5, 0x400 ;  /* 0x0000040000058882 */ /* 0x000fe20000000000 */
[----:B------:R-:W-:Y:S01]  /*0880*/  @!UP1 UMOV UR10, 0x400 ;  /* 0x00000400000a9882 */ /* 0x000fe20000000000 */
[----:B-1----:R-:W-:Y:S01]  /*0890*/  @!UP0 ULEA UR5, UR8, UR5, 0x18 ;  /* 0x0000000508058291 */ /* 0x002fe2000f8ec03f */
[----:B------:R-:W1:Y:S01]  /*08a0*/  F2I.U32.TRUNC.NTZ R0, R0 ;  /* 0x0000000000007305 */ /* 0x000e62000020f000 */
[----:B------:R-:W-:Y:S01]  /*08b0*/  ISETP.NE.AND P3, PT, R9, R14, PT ;  /* 0x0000000e0900720c */ /* 0x000fe20003f65270 */
[----:B------:R-:W-:-:S04]  /*08c0*/  @!UP1 UIADD3 UR8, -UR9, 0x100000, URZ ;  /* 0x0010000009089890 */ /* 0x000fc8000fffe13f */
[----:B------:R-:W-:Y:S02]  /*08d0*/  @!UP1 USHF.L.U32 UR9, UR8, 0xb, URZ ;  /* 0x0000000b08099899 */ /* 0x000fe4000800063f */
[----:B------:R-:W-:Y:S01]  /*08e0*/  @!UP1 USHF.L.U32 UR8, UR8, 0x1, URZ ;  /* 0x0000000108089899 */ /* 0x000fe2000800063f */
[----:B------:R-:W-:Y:S01]  /*08f0*/  VOTEU.ALL UP5, P1 ;  /* 0x00000000003f7886 */ /* 0x000fe200008a0000 */
[----:B----4-:R-:W-:Y:S01]  /*0900*/  ISETP.EQ.U32.AND P1, PT, R8, 0x1, PT ;  /* 0x000000010800780c */ /* 0x010fe20003f22070 */
[----:B------:R-:W-:Y:S01]  /*0910*/  VOTEU.ALL UP0, P0 ;  /* 0x00000000003f7886 */ /* 0x000fe20000000000 */
[----:B------:R-:W4:Y:S04]  /*0920*/  FENCE.VIEW.ASYNC.S ;  /* 0x00000000000073c6 */ /* 0x000f280000000000 */
[----:B----4-:R-:W4:Y:S01]  /*0930*/  @!UP0 SYNCS.EXCH.64 URZ, [UR5+0xf0], UR6 ;  /* 0x0000f006053f85b2 */ /* 0x010f220008000100 */
[----:B0-----:R-:W-:Y:S01]  /*0940*/  @!UP1 ULEA UR10, UR11, UR10, 0x18 ;  /* 0x0000000a0b0a9291 */ /* 0x001fe2000f8ec03f */
[----:B-1----:R-:W-:Y:S01]  /*0950*/  IMAD.MOV R20, RZ, RZ, -R0 ;  /* 0x000000ffff147224 */ /* 0x002fe200078e0a00 */
[----:B------:R-:W-:Y:S01]  /*0960*/  @P3 LEA.HI R0, R23, R23, RZ, 0x1 ;  /* 0x0000001717003211 */ /* 0x000fe200078f08ff */
[----:B------:R-:W-:Y:S01]  /*0970*/  VOTEU.ALL UP1, P0 ;  /* 0x00000000003f7886 */ /* 0x000fe20000020000 */
[----:B------:R-:W-:Y:S01]  /*0980*/  LOP3.LUT P0, RZ, R4, 0x7, RZ, 0xc0, !PT ;  /* 0x0000000704ff7812 */ /* 0x000fe2000780c0ff */
[----:B---3--:R-:W-:Y:S01]  /*0990*/  IMAD R5, R21, R20, R6 ;  /* 0x0000001415057224 */ /* 0x008fe200078e0206 */
[----:B------:R-:W-:-:S02]  /*09a0*/  @P3 SHF.R.S32.HI R0, RZ, 0x1, R0 ;  /* 0x00000001ff003819 */ /* 0x000fc40000011400 */
[----:B------:R-:W-:Y:S02]  /*09b0*/  ISETP.LT.U32.AND P0, PT, R23, 0x2, !P0 ;  /* 0x000000021700780c */ /* 0x000fe40004701070 */
[----:B------:R-:W-:Y:S02]  /*09c0*/  @P3 ISETP.NE.AND P4, PT, R0, R5, PT ;  /* 0x000000050000320c */ /* 0x000fe40003f85270 */
[----:B------:R-:W-:Y:S01]  /*09d0*/  SEL R5, RZ, 0x1, !P0 ;  /* 0x00000001ff057807 */ /* 0x000fe20004000000 */
[----:B------:R2:W0:Y:S01]  /*09e0*/  @!UP1 SYNCS.EXCH.64 URZ, [UR5+0xf8], UR6 ;  /* 0x0000f806053f95b2 */ /* 0x0004220008000100 */
[----:B------:R-:W-:Y:S01]  /*09f0*/  NOP ;  /* 0x0000000000007918 */ /* 0x000fe20000000000 */
[----:B------:R-:W-:-:S04]  /*0a00*/  @P3 SEL R22, RZ, 0x1, P4 ;  /* 0x00000001ff163807 */ /* 0x000fc80002000000 */
[----:B------:R-:W-:Y:S02]  /*0a10*/  LOP3.LUT R22, R22, R5, RZ, 0xc0, !PT ;  /* 0x0000000516167212 */ /* 0x000fe400078ec0ff */
[----:B--2---:R-:W-:Y:S01]  /*0a20*/  R2UR UR5, R2 ;  /* 0x00000000020572ca */ /* 0x004fe200000e0000 */
[----:B------:R1:W2:Y:S01]  /*0a30*/  @!UP2 SYNCS.EXCH.64 URZ, [UR10+0xd0], UR8 ;  /* 0x0000d0080a3fa5b2 */ /* 0x0002a20008000100 */
[----:B------:R1:W3:Y:S01]  /*0a40*/  @!UP3 SYNCS.EXCH.64 URZ, [UR10+0xd8], UR8 ;  /* 0x0000d8080a3fb5b2 */ /* 0x0002e20008000100 */
[----:B------:R1:W0:Y:S01]  /*0a50*/  @!UP4 SYNCS.EXCH.64 URZ, [UR10+0xe0], UR8 ;  /* 0x0000e0080a3fc5b2 */ /* 0x0002220008000100 */
[----:B------:R1:W0:Y:S01]  /*0a60*/  @!UP5 SYNCS.EXCH.64 URZ, [UR10+0xe8], UR8 ;  /* 0x0000e8080a3fd5b2 */ /* 0x0002220008000100 */
[----:B------:R-:W-:Y:S01]  /*0a70*/  NOP ;  /* 0x0000000000007918 */ /* 0x000fe20000000000 */
[----:B-1--4-:R-:W-:Y:S09]  /*0a80*/  @!P1 BRA `(.L_x_4) ;  /* 0x0000000000089947 */ /* 0x012ff20003800000 */
[----:B0-23--:R-:W-:Y:S01]  /*0a90*/  UCGABAR_ARV ;  /* 0x00000000000079c7 */ /* 0x00dfe20008000000 */
[----:B------:R-:W-:Y:S05]  /*0aa0*/  BRA `(.L_x_5) ;  /* 0x0000000000047947 */ /* 0x000fea0003800000 */
.L_x_4:
[----:B0-23--:R-:W-:Y:S01]  /*0ab0*/  NOP ;  /* 0x0000000000007918 */ /* 0x00dfe20000000000 */
.L_x_5:
[----:B------:R-:W-:Y:S01]  /*0ac0*/  ULDC.64 UR6, c[0x0][0x598] ;  /* 0x0001660000067ab9 */ /* 0x000fe20000000a00 */
[----:B------:R-:W-:Y:S01]  /*0ad0*/  ULDC.64 UR52, c[0x0][0x208] ;  /* 0x0000820000347ab9 */ /* 0x000fe20000000a00 */
[----:B------:R-:W-:-:S04]  /*0ae0*/  ISETP.NE.U32.AND P0, PT, RZ, UR6, PT ;  /* 0x00000006ff007c0c */ /* 0x000fc8000bf05070 */
[----:B------:R-:W-:-:S13]  /*0af0*/  ISETP.NE.AND.EX P0, PT, RZ, UR7, PT, P0 ;  /* 0x00000007ff007c0c */ /* 0x000fda000bf05300 */
[----:B------:R-:W-:Y:S05]  /*0b00*/  @!P0 BRA `(.L_x_6) ;  /* 0x00000000001c8947 */ /* 0x000fea0003800000 */
[----:B------:R-:W0:Y:S02]  /*0b10*/  LDC.64 R8, c[0x0][0x598] ;  /* 0x00016600ff087b82 */ /* 0x000e240000000a00 */
[----:B0-----:R-:W2:Y:S02]  /*0b20*/  LDG.E.64 R8, desc[UR52][R8.64] ;  /* 0x0000003408087981 */ /* 0x001ea4000c1e1b00 */
[----:B--2---:R-:W-:-:S04]  /*0b30*/  ISETP.NE.U32.AND P0, PT, R8, RZ, PT ;  /* 0x000000ff0800720c */ /* 0x004fc80003f05070 */
[----:B------:R-:W-:-:S13]  /*0b40*/  ISETP.NE.AND.EX P0, PT, R9, RZ, PT, P0 ;  /* 0x000000ff0900720c */ /* 0x000fda0003f05300 */
[----:B------:R-:W-:Y:S05]  /*0b50*/  @!P0 BRA `(.L_x_6) ;  /* 0x0000000000088947 */ /* 0x000fea0003800000 */
[----:B------:R0:W5:Y:S01]  /*0b60*/  LD.E R2, desc[UR52][R8.64] ;  /* 0x0000003408027980 */ /* 0x000162000c101900 */
[----:B------:R-:W-:Y:S05]  /*0b70*/  BRA `(.L_x_7) ;  /* 0x0000000000247947 */ /* 0x000fea0003800000 */
.L_x_6:
[----:B------:R-:W-:Y:S02]  /*0b80*/  ULDC.64 UR6, c[0x0][0x588] ;  /* 0x0001620000067ab9 */ /* 0x000fe40000000a00 */
[----:B------:R-:W-:-:S04]  /*0b90*/  ISETP.NE.U32.AND P0, PT, RZ, UR6, PT ;  /* 0x00000006ff007c0c */ /* 0x000fc8000bf05070 */
[----:B------:R-:W-:-:S13]  /*0ba0*/  ISETP.NE.AND.EX P0, PT, RZ, UR7, PT, P0 ;  /* 0x00000007ff007c0c */ /* 0x000fda000bf05300 */
[----:B------:R-:W-:Y:S05]  /*0bb0*/  @!P0 BRA `(.L_x_8) ;  /* 0x00000000000c8947 */ /* 0x000fea0003800000 */
[----:B------:R-:W0:Y:S02]  /*0bc0*/  LDC.64 R8, c[0x0][0x588] ;  /* 0x00016200ff087b82 */ /* 0x000e240000000a00 */
[----:B0-----:R1:W5:Y:S01]  /*0bd0*/  LDG.E R2, desc[UR52][R8.64] ;  /* 0x0000003408027981 */ /* 0x001362000c1e1900 */
[----:B------:R-:W-:Y:S05]  /*0be0*/  BRA `(.L_x_7) ;  /* 0x0000000000087947 */ /* 0x000fea0003800000 */
.L_x_8:
[----:B------:R-:W-:Y:S02]  /*0bf0*/  ULDC UR6, c[0x0][0x580] ;  /* 0x0001600000067ab9 */ /* 0x000fe40000000800 */
[----:B------:R-:W-:-:S07]  /*0c00*/  IMAD.U32 R2, RZ, RZ, UR6 ;  /* 0x00000006ff027e24 */ /* 0x000fce000f8e00ff */
.L_x_7:
[----:B------:R-:W-:Y:S02]  /*0c10*/  ULDC.64 UR6, c[0x0][0x5a0] ;  /* 0x0001680000067ab9 */ /* 0x000fe40000000a00 */
[----:B------:R-:W-:-:S04]  /*0c20*/  ISETP.NE.U32.AND P0, PT, RZ, UR6, PT ;  /* 0x00000006ff007c0c */ /* 0x000fc8000bf05070 */
[----:B------:R-:W-:-:S13]  /*0c30*/  ISETP.NE.AND.EX P0, PT, RZ, UR7, PT, P0 ;  /* 0x00000007ff007c0c */ /* 0x000fda000bf05300 */
[----:B------:R-:W-:Y:S05]  /*0c40*/  @!P0 BRA `(.L_x_9) ;  /* 0x00000000001c8947 */ /* 0x000fea0003800000 */
[----:B01----:R-:W0:Y:S02]  /*0c50*/  LDC.64 R8, c[0x0][0x5a0] ;  /* 0x00016800ff087b82 */ /* 0x003e240000000a00 */
[----:B0-----:R-:W2:Y:S02]  /*0c60*/  LDG.E.64 R8, desc[UR52][R8.64] ;  /* 0x0000003408087981 */ /* 0x001ea4000c1e1b00 */
[----:B--2---:R-:W-:-:S04]  /*0c70*/  ISETP.NE.U32.AND P0, PT, R8, RZ, PT ;  /* 0x000000ff0800720c */ /* 0x004fc80003f05070 */
[----:B------:R-:W-:-:S13]  /*0c80*/  ISETP.NE.AND.EX P0, PT, R9, RZ, PT, P0 ;  /* 0x000000ff0900720c */ /* 0x000fda0003f05300 */
[----:B------:R-:W-:Y:S05]  /*0c90*/  @!P0 BRA `(.L_x_9) ;  /* 0x0000000000088947 */ /* 0x000fea0003800000 */
[----:B------:R0:W5:Y:S01]  /*0ca0*/  LD.E R16, desc[UR52][R8.64] ;  /* 0x0000003408107980 */ /* 0x000162000c101900 */
[----:B------:R-:W-:Y:S05]  /*0cb0*/  BRA `(.L_x_10) ;  /* 0x0000000000247947 */ /* 0x000fea0003800000 */
.L_x_9:
[----:B------:R-:W-:Y:S02]  /*0cc0*/  ULDC.64 UR6, c[0x0][0x590] ;  /* 0x0001640000067ab9 */ /* 0x000fe40000000a00 */
[----:B------:R-:W-:-:S04]  /*0cd0*/  ISETP.NE.U32.AND P0, PT, RZ, UR6, PT ;  /* 0x00000006ff007c0c */ /* 0x000fc8000bf05070 */
[----:B------:R-:W-:-:S13]  /*0ce0*/  ISETP.NE.AND.EX P0, PT, RZ, UR7, PT, P0 ;  /* 0x00000007ff007c0c */ /* 0x000fda000bf05300 */
[----:B------:R-:W-:Y:S05]  /*0cf0*/  @!P0 BRA `(.L_x_11) ;  /* 0x00000000000c8947 */ /* 0x000fea0003800000 */
[----:B------:R-:W2:Y:S02]  /*0d00*/  LDC.64 R16, c[0x0][0x590] ;  /* 0x00016400ff107b82 */ /* 0x000ea40000000a00 */
[----:B--2---:R2:W5:Y:S01]  /*0d10*/  LDG.E R16, desc[UR52][R16.64] ;  /* 0x0000003410107981 */ /* 0x004562000c1e1900 */
[----:B------:R-:W-:Y:S05]  /*0d20*/  BRA `(.L_x_10) ;  /* 0x0000000000087947 */ /* 0x000fea0003800000 */
.L_x_11:
[----:B------:R-:W-:Y:S02]  /*0d30*/  ULDC UR6, c[0x0][0x584] ;  /* 0x0001610000067ab9 */ /* 0x000fe40000000800 */
[----:B------:R-:W-:-:S07]  /*0d40*/  IMAD.U32 R16, RZ, RZ, UR6 ;  /* 0x00000006ff107e24 */ /* 0x000fce000f8e00ff */
.L_x_10:
[----:B------:R-:W3:Y:S01]  /*0d50*/  LDC R0, c[0x0][0x65c] ;  /* 0x00019700ff007b82 */ /* 0x000ee20000000800 */
[----:B01----:R-:W-:Y:S01]  /*0d60*/  IMAD.U32 R8, RZ, RZ, UR14 ;  /* 0x0000000eff087e24 */ /* 0x003fe2000f8e00ff */
[----:B------:R-:W-:Y:S01]  /*0d70*/  UISETP.NE.AND UP0, UPT, UR13, 0x2, UPT ;  /* 0x000000020d00788c */ /* 0x000fe2000bf05270 */
[----:B------:R-:W-:Y:S01]  /*0d80*/  IMAD.MOV.U32 R9, RZ, RZ, RZ ;  /* 0x000000ffff097224 */ /* 0x000fe200078e00ff */
[----:B------:R-:W-:Y:S01]  /*0d90*/  ULDC UR8, c[0x0][0x28c] ;  /* 0x0000a30000087ab9 */ /* 0x000fe20000000800 */
[----:B------:R-:W-:Y:S01]  /*0da0*/  UMOV UR49, URZ ;  /* 0x0000003f00317c82 */ /* 0x000fe20008000000 */
[----:B------:R-:W-:Y:S02]  /*0db0*/  UIADD3 UR8, UR8, 0xf, URZ ;  /* 0x0000000f08087890 */ /* 0x000fe4000fffe03f */
[----:B------:R-:W-:Y:S01]  /*0dc0*/  PLOP3.LUT P0, PT, PT, PT, UP0, 0x80, 0x0 ;  /* 0x000000000000781c */ /* 0x000fe20003f0f008 */
[----:B------:R-:W-:Y:S01]  /*0dd0*/  UMOV UR36, URZ ;  /* 0x0000003f00247c82 */ /* 0x000fe20008000000 */
[----:B------:R-:W-:Y:S01]  /*0de0*/  USHF.R.S32.HI UR9, URZ, 0x1f, UR8 ;  /* 0x0000001f3f097899 */ /* 0x000fe20008011408 */
[----:B------:R-:W-:-:S03]  /*0df0*/  ULDC.64 UR10, c[0x0][0x650] ;  /* 0x00019400000a7ab9 */ /* 0x000fc60000000a00 */
[----:B------:R-:W-:-:S04]  /*0e00*/  ULEA.HI UR9, UR9, UR8, URZ, 0x4 ;  /* 0x0000000809097291 */ /* 0x000fc8000f8f203f */
[----:B------:R-:W-:Y:S01]  /*0e10*/  USHF.R.S32.HI UR38, URZ, 0x4, UR9 ;  /* 0x000000043f267899 */ /* 0x000fe20008011409 */
[----:B---3--:R-:W-:-:S13]  /*0e20*/  ISETP.NE.AND P3, PT, R0, 0x1, PT ;  /* 0x000000010000780c */ /* 0x008fda0003f65270 */
[----:B------:R-:W0:Y:S01]  /*0e30*/  @P3 LDC R11, c[0x0][0x10] ;  /* 0x00000400ff0b3b82 */ /* 0x000e220000000800 */
[----:B------:R-:W-:-:S07]  /*0e40*/  @P3 IMAD.MOV.U32 R7, RZ, RZ, RZ ;  /* 0x000000ffff073224 */ /* 0x000fce00078e00ff */
[----:B------:R-:W1:Y:S01]  /*0e50*/  @!P3 LDC R5, c[0x0][0xc] ;  /* 0x00000300ff05bb82 */ /* 0x000e620000000800 */
[----:B------:R-:W-:Y:S01]  /*0e60*/  ULDC UR6, c[0x0][0xc] ;  /* 0x0000030000067ab9 */ /* 0x000fe20000000800 */
[----:B------:R-:W-:Y:S01]  /*0e70*/  ULDC UR7, c[0x0][0x10] ;  /* 0x0000040000077ab9 */ /* 0x000fe20000000800 */
[----:B------:R-:W-:Y:S01]  /*0e80*/  ULDC UR8, c[0x0][0x14] ;  /* 0x0000050000087ab9 */ /* 0x000fe20000000800 */
[----:B------:R-:W-:-:S04]  /*0e90*/  UIMAD.WIDE.U32 UR6, UR6, UR7, URZ ;  /* 0x00000007060672a5 */ /* 0x000fc8000f8e003f */
[----:B------:R-:W-:Y:S02]  /*0ea0*/  UIMAD.WIDE.U32 UR50, UR6, UR8, URZ ;  /* 0x00000008063272a5 */ /* 0x000fe4000f8e003f */
[----:B------:R-:W-:-:S04]  /*0eb0*/  UIMAD UR39, UR7, UR8, URZ ;  /* 0x00000008072772a4 */ /* 0x000fc8000f8e023f */
[----:B------:R-:W-:Y:S01]  /*0ec0*/  UIADD3 UR39, UR51, UR39, URZ ;  /* 0x0000002733277290 */ /* 0x000fe2000fffe03f */
[----:B0-----:R-:W-:-:S04]  /*0ed0*/  @P3 IMAD.WIDE.U32 R10, R11, UR14, R6 ;  /* 0x0000000e0b0a3c25 */ /* 0x001fc8000f8e0006 */
[----:B------:R-:W-:Y:S02]  /*0ee0*/  @P3 IMAD.MOV.U32 R13, RZ, RZ, R10 ;  /* 0x000000ffff0d3224 */ /* 0x000fe400078e000a */
[----:B-1----:R-:W-:-:S04]  /*0ef0*/  @!P3 IMAD.WIDE.U32 R8, R6, R5, R8 ;  /* 0x000000050608b225 */ /* 0x002fc800078e0008 */
[----:B------:R-:W-:Y:S02]  /*0f00*/  @P3 IMAD.MOV.U32 R5, RZ, RZ, RZ ;  /* 0x000000ffff053224 */ /* 0x000fe400078e00ff */
[----:B------:R-:W-:Y:S02]  /*0f10*/  @!P3 IMAD.MOV.U32 R13, RZ, RZ, R8 ;  /* 0x000000ffff0db224 */ /* 0x000fe400078e0008 */
[----:B------:R-:W-:Y:S02]  /*0f20*/  @P3 IMAD.IADD R12, R11, 0x1, R5 ;  /* 0x000000010b0c3824 */ /* 0x000fe400078e0205 */
[----:B------:R-:W-:Y:S01]  /*0f30*/  @!P3 IMAD.MOV.U32 R12, RZ, RZ, R9 ;  /* 0x000000ffff0cb224 */ /* 0x000fe200078e0009 */
[----:B------:R0:W-:Y:S01]  /*0f40*/  STL [R1+0x204], R13 ;  /* 0x0002040d01007387 */ /* 0x0001e20000100800 */
[----:B------:R-:W-:Y:S02]  /*0f50*/  IMAD.MOV.U32 R28, RZ, RZ, R13 ;  /* 0x000000ffff1c7224 */ /* 0x000fe400078e000d */
[----:B------:R-:W-:Y:S01]  /*0f60*/  IMAD.MOV.U32 R29, RZ, RZ, R12 ;  /* 0x000000ffff1d7224 */ /* 0x000fe200078e000c */
[----:B------:R0:W-:Y:S01]  /*0f70*/  STL [R1+0x200], R12 ;  /* 0x0002000c01007387 */ /* 0x0001e20000100800 */
[----:B------:R-:W-:Y:S05]  /*0f80*/  @P0 BRA `(.L_x_12) ;  /* 0x0000000000280947 */ /* 0x000fea0003800000 */
[----:B------:R-:W-:Y:S01]  /*0f90*/  IADD3 R28, P0, R28, UR50, RZ ;  /* 0x000000321c1c7c10 */ /* 0x000fe2000ff1e0ff */
[----:B------:R-:W-:Y:S02]  /*0fa0*/  UISETP.GE.U32.AND UP0, UPT, UR38, 0xc, UPT ;  /* 0x0000000c2600788c */ /* 0x000fe4000bf06070 */
[----:B------:R-:W-:Y:S01]  /*0fb0*/  UIMAD.WIDE.U32 UR6, UR38, -0x55555555, URZ ;  /* 0xaaaaaaab260678a5 */ /* 0x000fe2000f8e003f */
[----:B------:R-:W-:Y:S01]  /*0fc0*/  IADD3.X R29, R29, UR39, RZ, P0, !PT ;  /* 0x000000271d1d7c10 */ /* 0x000fe200087fe4ff */
[----:B------:R1:W-:Y:S01]  /*0fd0*/  STL [R1+0x204], R28 ;  /* 0x0002041c01007387 */ /* 0x0003e20000100800 */
[----:B------:R-:W-:Y:S01]  /*0fe0*/  UMOV UR36, URZ ;  /* 0x0000003f00247c82 */ /* 0x000fe20008000000 */
[----:B------:R-:W-:Y:S02]  /*0ff0*/  USHF.R.U32.HI UR6, URZ, 0x3, UR7 ;  /* 0x000000033f067899 */ /* 0x000fe40008011607 */
[----:B------:R1:W-:Y:S02]  /*1000*/  STL [R1+0x200], R29 ;  /* 0x0002001d01007387 */ /* 0x0003e40000100800 */
[----:B------:R-:W-:-:S02]  /*1010*/  UIMAD UR49, UR6, -0xc, UR38 ;  /* 0xfffffff4063178a4 */ /* 0x000fc4000f8e0226 */
[----:B------:R-:W-:-:S12]  /*1020*/  @UP0 ULOP3.LUT UR36, UR6, 0x1, URZ, 0xc0, !UPT ;  /* 0x0000000106240892 */ /* 0x000fd8000f8ec03f */
.L_x_12:
[----:B------:R-:W-:Y:S01]  /*1030*/  ISETP.GE.U32.AND P0, PT, R28, UR10, PT ;  /* 0x0000000a1c007c0c */ /* 0x000fe2000bf06070 */
[----:B------:R-:W-:Y:S01]  /*1040*/  IMAD.MOV.U32 R18, RZ, RZ, -0x1 ;  /* 0xffffffffff127424 */ /* 0x000fe200078e00ff */
[----:B------:R-:W-:Y:S01]  /*1050*/  PRMT R0, RZ, 0x7610, R0 ;  /* 0x00007610ff007816 */ /* 0x000fe20000000000 */
[----:B------:R-:W-:Y:S01]  /*1060*/  IMAD.MOV.U32 R19, RZ, RZ, -0x1 ;  /* 0xffffffffff137424 */ /* 0x000fe200078e00ff */
[----:B------:R-:W-:Y:S01]  /*1070*/  ISETP.GE.U32.AND.EX P0, PT, R29, UR11, PT, P0 ;  /* 0x0000000b1d007c0c */ /* 0x000fe2000bf06100 */
[----:B--2---:R-:W-:-:S12]  /*1080*/  IMAD.MOV.U32 R17, RZ, RZ, -0x1 ;  /* 0xffffffffff117424 */ /* 0x004fd800078e00ff */
[----:B------:R-:W-:Y:S05]  /*1090*/  @P0 BRA `(.L_x_13) ;  /* 0x0000000400300947 */ /* 0x000fea0003800000 */
[----:B------:R-:W2:Y:S01]  /*10a0*/  LDC.64 R18, c[0x0][0x628] ;  /* 0x00018a00ff127b82 */ /* 0x000ea20000000a00 */
[----:B------:R-:W-:Y:S02]  /*10b0*/  IMAD.MOV.U32 R8, RZ, RZ, R28 ;  /* 0x000000ffff087224 */ /* 0x000fe400078e001c */
[----:B------:R-:W-:-:S05]  /*10c0*/  IMAD.MOV.U32 R9, RZ, RZ, R29 ;  /* 0x000000ffff097224 */ /* 0x000fca00078e001d */
[----:B------:R-:W3:Y:S08]  /*10d0*/  LDC R0, c[0x0][0x630] ;  /* 0x00018c00ff007b82 */ /* 0x000ef00000000800 */
[----:B------:R-:W4:Y:S01]  /*10e0*/  LDC.64 R24, c[0x0][0x620] ;  /* 0x00018800ff187b82 */ /* 0x000f220000000a00 */
[----:B--2---:R-:W-:-:S04]  /*10f0*/  ISETP.NE.U32.AND P0, PT, R18, RZ, PT ;  /* 0x000000ff1200720c */ /* 0x004fc80003f05070 */
[----:B------:R-:W-:-:S13]  /*1100*/  ISETP.NE.AND.EX P0, PT, R19, RZ, PT, P0 ;  /* 0x000000ff1300720c */ /* 0x000fda0003f05300 */
[----:B---34-:R-:W-:Y:S05]  /*1110*/  @!P0 BRA `(.L_x_14) ;  /* 0x0000000000288947 */ /* 0x018fea0003800000 */
[----:B------:R-:W2:Y:S02]  /*1120*/  LDC R5, c[0x0][0x634] ;  /* 0x00018d00ff057b82 */ /* 0x000ea40000000800 */
[----:B--2---:R-:W-:-:S05]  /*1130*/  IADD3 R5, P0, R28, R5, RZ ;  /* 0x000000051c057210 */ /* 0x004fca0007f1e0ff */
[----:B------:R-:W-:-:S04]  /*1140*/  IMAD.X R17, RZ, RZ, R29, P0 ;  /* 0x000000ffff117224 */ /* 0x000fc800000e061d */
[----:B------:R-:W-:-:S04]  /*1150*/  IMAD.WIDE.U32 R8, R17, R18, RZ ;  /* 0x0000001211087225 */ /* 0x000fc800078e00ff */
[----:B------:R-:W-:-:S04]  /*1160*/  IMAD.WIDE.U32 R10, P0, R5, R19, R8 ;  /* 0x00000013050a7225 */ /* 0x000fc80007800008 */
[----:B------:R-:W-:-:S04]  /*1170*/  IMAD.WIDE.U32 R8, R5, R18, RZ ;  /* 0x0000001205087225 */ /* 0x000fc800078e00ff */
[----:B0-----:R-:W-:Y:S01]  /*1180*/  IMAD.X R13, RZ, RZ, RZ, P0 ;  /* 0x000000ffff0d7224 */ /* 0x001fe200000e06ff */
[----:B------:R-:W-:Y:S01]  /*1190*/  IADD3 RZ, P0, R9, R10, RZ ;  /* 0x0000000a09ff7210 */ /* 0x000fe20007f1e0ff */
[----:B------:R-:W-:-:S04]  /*11a0*/  IMAD.MOV.U32 R12, RZ, RZ, R11 ;  /* 0x000000ffff0c7224 */ /* 0x000fc800078e000b */
[----:B------:R-:W-:-:S08]  /*11b0*/  IMAD.WIDE.U32.X R8, R17, R19, R12, P0 ;  /* 0x0000001311087225 */ /* 0x000fd000000e040c */
.L_x_14:
[----:B------:R-:W2:Y:S01]  /*11c0*/  LDC.64 R26, c[0x0][0x640] ;  /* 0x00019000ff1a7b82 */ /* 0x000ea20000000a00 */
[-CC-:B------:R-:W-:Y:S01]  /*11d0*/  SHF.R.U64 R31, R8, R0.reuse, R9.reuse ;  /* 0x00000000081f7219 */ /* 0x180fe20000001209 */
[----:B------:R-:W-:Y:S01]  /*11e0*/  IMAD.MOV.U32 R8, RZ, RZ, R28 ;  /* 0x000000ffff087224 */ /* 0x000fe200078e001c */
[----:B------:R-:W-:Y:S02]  /*11f0*/  SHF.R.U32.HI R0, RZ, R0, R9 ;  /* 0x00000000ff007219 */ /* 0x000fe40000011609 */
[----:B------:R-:W-:-:S03]  /*1200*/  IADD3 R5, P0, RZ, -R31, RZ ;  /* 0x8000001fff057210 */ /* 0x000fc60007f1e0ff */
[----:B------:R-:W3:Y:S02]  /*1210*/  LDC R10, c[0x0][0x618] ;  /* 0x00018600ff0a7b82 */ /* 0x000ee40000000800 */
[----:B------:R-:W-:-:S04]  /*1220*/  IMAD.X R9, RZ, RZ, ~R0, P0 ;  /* 0x000000ffff097224 */ /* 0x000fc800000e0e00 */
[-C--:B------:R-:W-:Y:S02]  /*1230*/  IMAD R0, R9, R24.reuse, RZ ;  /* 0x0000001809007224 */ /* 0x080fe400078e02ff */
[----:B------:R-:W4:Y:S01]  /*1240*/  LDC R11, c[0x0][0x608] ;  /* 0x00018200ff0b7b82 */ /* 0x000f220000000800 */
[----:B------:R-:W-:Y:S02]  /*1250*/  IMAD.MOV.U32 R9, RZ, RZ, R29 ;  /* 0x000000ffff097224 */ /* 0x000fe400078e001d */
[----:B-1----:R-:W-:Y:S02]  /*1260*/  IMAD.MOV.U32 R29, RZ, RZ, 0x1 ;  /* 0x00000001ff1d7424 */ /* 0x002fe400078e00ff */
[----:B------:R-:W-:-:S03]  /*1270*/  IMAD.WIDE.U32 R8, R5, R24, R8 ;  /* 0x0000001805087225 */ /* 0x000fc600078e0008 */
[----:B------:R-:W1:Y:S01]  /*1280*/  LDC R18, c[0x0][0x658] ;  /* 0x00019600ff127b82 */ /* 0x000e620000000800 */
[----:B------:R-:W-:Y:S01]  /*1290*/  IMAD R5, R5, R25, R0 ;  /* 0x0000001905057224 */ /* 0x000fe200078e0200 */
[----:B--2---:R-:W-:-:S03]  /*12a0*/  ISETP.NE.U32.AND P0, PT, R26, RZ, PT ;  /* 0x000000ff1a00720c */ /* 0x004fc60003f05070 */
[----:B------:R-:W-:Y:S01]  /*12b0*/  IMAD.IADD R5, R9, 0x1, R5 ;  /* 0x0000000109057824 */ /* 0x000fe200078e0205 */
[----:B------:R-:W-:Y:S01]  /*12c0*/  ISETP.NE.AND.EX P0, PT, R27, RZ, PT, P0 ;  /* 0x000000ff1b00720c */ /* 0x000fe20003f05300 */
[----:B------:R-:W-:Y:S01]  /*12d0*/  IMAD.MOV.U32 R9, RZ, RZ, -0x1 ;  /* 0xffffffffff097424 */ /* 0x000fe200078e00ff */
[----:B------:R-:W2:Y:S02]  /*12e0*/  LDC R25, c[0x0][0x600] ;  /* 0x00018000ff197b82 */ /* 0x000ea40000000800 */
[-CC-:B---3--:R-:W-:Y:S02]  /*12f0*/  SHF.R.U64 R19, R8, R10.reuse, R5.reuse ;  /* 0x0000000a08137219 */ /* 0x188fe40000001205 */
[----:B------:R-:W-:-:S04]  /*1300*/  SHF.R.U32.HI R0, RZ, R10, R5 ;  /* 0x0000000aff007219 */ /* 0x000fc80000011605 */
[----:B------:R-:W3:Y:S01]  /*1310*/  LDC R24, c[0x0][0x648] ;  /* 0x00019200ff187b82 */ /* 0x000ee20000000800 */
[-CC-:B----4-:R-:W-:Y:S02]  /*1320*/  SHF.R.U64 R32, R19, R11.reuse, R0.reuse ;  /* 0x0000000b13207219 */ /* 0x190fe40000001200 */
[----:B------:R-:W-:-:S05]  /*1330*/  SHF.R.U32.HI R5, RZ, R11, R0 ;  /* 0x0000000bff057219 */ /* 0x000fca0000011600 */
[----:B------:R-:W4:Y:S01]  /*1340*/  LDC R28, c[0x0][0x638] ;  /* 0x00018e00ff1c7b82 */ /* 0x000f220000000800 */
[-CC-:B-1----:R-:W-:Y:S02]  /*1350*/  SHF.R.U64 R34, R32, R18.reuse, R5.reuse ;  /* 0x0000001220227219 */ /* 0x182fe40000001205 */
[-C--:B------:R-:W-:Y:S02]  /*1360*/  SHF.L.U32 R0, R9, R18.reuse, RZ ;  /* 0x0000001209007219 */ /* 0x080fe400000006ff */
[----:B------:R-:W-:Y:S01]  /*1370*/  SHF.R.U32.HI R9, RZ, R18, R5 ;  /* 0x00000012ff097219 */ /* 0x000fe20000011605 */
[----:B------:R-:W-:Y:S01]  /*1380*/  IMAD.MOV.U32 R8, RZ, RZ, R34 ;  /* 0x000000ffff087224 */ /* 0x000fe200078e0022 */
[----:B------:R-:W-:Y:S01]  /*1390*/  LOP3.LUT R5, RZ, R0, RZ, 0x33, !PT ;  /* 0x00000000ff057212 */ /* 0x000fe200078e33ff */
[----:B------:R-:W1:Y:S01]  /*13a0*/  LDC R30, c[0x0][0x610] ;  /* 0x00018400ff1e7b82 */ /* 0x000e620000000800 */
[----:B------:R-:W-:Y:S05]  /*13b0*/  @!P0 BRA `(.L_x_15) ;  /* 0x0000000000288947 */ /* 0x000fea0003800000 */
[----:B0-----:R-:W0:Y:S02]  /*13c0*/  LDC R13, c[0x0][0x64c] ;  /* 0x00019300ff0d7b82 */ /* 0x001e240000000800 */
[----:B0-----:R-:W-:-:S05]  /*13d0*/  IADD3 R13, P0, R34, R13, RZ ;  /* 0x0000000d220d7210 */ /* 0x001fca0007f1e0ff */
[----:B------:R-:W-:-:S04]  /*13e0*/  IMAD.X R17, RZ, RZ, R9, P0 ;  /* 0x000000ffff117224 */ /* 0x000fc800000e0609 */
[----:B------:R-:W-:-:S04]  /*13f0*/  IMAD.WIDE.U32 R8, R17, R26, RZ ;  /* 0x0000001a11087225 */ /* 0x000fc800078e00ff */
[----:B------:R-:W-:-:S04]  /*1400*/  IMAD.WIDE.U32 R10, P0, R13, R27, R8 ;  /* 0x0000001b0d0a7225 */ /* 0x000fc80007800008 */
[----:B------:R-:W-:-:S04]  /*1410*/  IMAD.WIDE.U32 R8, R13, R26, RZ ;  /* 0x0000001a0d087225 */ /* 0x000fc800078e00ff */
[----:B------:R-:W-:Y:S01]  /*1420*/  IMAD.X R13, RZ, RZ, RZ, P0 ;  /* 0x000000ffff0d7224 */ /* 0x000fe200000e06ff */
[----:B------:R-:W-:Y:S01]  /*1430*/  IADD3 RZ, P0, R9, R10, RZ ;  /* 0x0000000a09ff7210 */ /* 0x000fe20007f1e0ff */
[----:B------:R-:W-:-:S04]  /*1440*/  IMAD.MOV.U32 R12, RZ, RZ, R11 ;  /* 0x000000ffff0c7224 */ /* 0x000fc800078e000b */
[----:B------:R-:W-:-:S08]  /*1450*/  IMAD.WIDE.U32.X R8, R17, R27, R12, P0 ;  /* 0x0000001b11087225 */ /* 0x000fd000000e040c */
.L_x_15:
[----:B---3--:R-:W-:Y:S01]  /*1460*/  SHF.R.U64 R7, R8, R24, R9 ;  /* 0x0000001808077219 */ /* 0x008fe20000001209 */
[----:B--2---:R-:W-:Y:S01]  /*1470*/  VIADD R8, R25, 0xffffffff ;  /* 0xffffffff19087836 */ /* 0x004fe20000000000 */
[----:B------:R-:W-:Y:S01]  /*1480*/  SHF.L.U32 R0, R29, R18, RZ ;  /* 0x000000121d007219 */ /* 0x000fe200000006ff */
[----:B------:R-:W-:Y:S01]  /*1490*/  @P3 IMAD R14, R21, R20, R6 ;  /* 0x00000014150e3224 */ /* 0x000fe200078e0206 */
[----:B------:R-:W-:Y:S01]  /*14a0*/  LOP3.LUT R5, R32, R5, RZ, 0xc0, !PT ;  /* 0x0000000520057212 */ /* 0x000fe200078ec0ff */
[----:B------:R-:W-:Y:S01]  /*14b0*/  IMAD.MOV R9, RZ, RZ, -R7 ;  /* 0x000000ffff097224 */ /* 0x000fe200078e0a07 */
[----:B------:R-:W-:Y:S01]  /*14c0*/  LOP3.LUT R8, R19, R8, RZ, 0xc0, !PT ;  /* 0x0000000813087212 */ /* 0x000fe200078ec0ff */
[----:B------:R-:W-:Y:S02]  /*14d0*/  IMAD.MOV.U32 R6, RZ, RZ, 0x1 ;  /* 0x00000001ff067424 */ /* 0x000fe400078e00ff */
[----:B------:R-:W-:Y:S02]  /*14e0*/  IMAD R5, R0, R7, R5 ;  /* 0x0000000700057224 */ /* 0x000fe400078e0205 */
[----:B----4-:R-:W-:-:S02]  /*14f0*/  IMAD R0, R9, R28, R34 ;  /* 0x0000001c09007224 */ /* 0x010fc400078e0222 */
[----:B-1----:R-:W-:Y:S02]  /*1500*/  IMAD R18, R5, R30, R14 ;  /* 0x0000001e05127224 */ /* 0x002fe400078e020e */
[----:B------:R-:W-:Y:S01]  /*1510*/  IMAD R5, R0, R25, R8 ;  /* 0x0000001900057224 */ /* 0x000fe200078e0208 */
[----:B------:R-:W-:Y:S01]  /*1520*/  PRMT R0, R6, 0x7610, R0 ;  /* 0x0000761006007816 */ /* 0x000fe20000000000 */
[----:B------:R-:W-:-:S03]  /*1530*/  IMAD.MOV.U32 R17, RZ, RZ, R31 ;  /* 0x000000ffff117224 */ /* 0x000fc600078e001f */
[----:B------:R-:W-:Y:S02]  /*1540*/  SEL R19, R5, R18, !P3 ;  /* 0x0000001205137207 */ /* 0x000fe40005800000 */
[----:B------:R-:W-:-:S07]  /*1550*/  SEL R18, R18, R5, !P3 ;  /* 0x0000000512127207 */ /* 0x000fce0005800000 */
.L_x_13:
[----:B------:R-:W-:Y:S05]  /*1560*/  @!P1 BRA `(.L_x_16) ;  /* 0x00000000000c9947 */ /* 0x000fea0003800000 */
[----:B------:R-:W-:Y:S01]  /*1570*/  UCGABAR_WAIT ;  /* 0x0000000000007dc7 */ /* 0x000fe20008000000 */
[----:B------:R-:W-:Y:S01]  /*1580*/  CCTL.IVALL ;  /* 0x00000000ff00798f */ /* 0x000fe20002000000 */
[----:B------:R-:W-:Y:S05]  /*1590*/  BRA `(.L_x_17) ;  /* 0x0000000000047947 */ /* 0x000fea0003800000 */
.L_x_16:
[----:B------:R-:W-:Y:S06]  /*15a0*/  BAR.SYNC.DEFER_BLOCKING 0x0 ;  /* 0x0000000000007b1d */ /* 0x000fec0000010000 */
.L_x_17:
[----:B------:R-:W-:Y:S05]  /*15b0*/  @!P2 BRA `(.L_x_18) ;  /* 0x00000128003ca947 */ /* 0x000fea0003800000 */
[----:B------:R-:W-:-:S06]  /*15c0*/  UISETP.GT.U32.AND UP0, UPT, UR12, 0x1, UPT ;  /* 0x000000010c00788c */ /* 0x000fcc000bf04070 */
[----:B------:R-:W-:-:S13]  /*15d0*/  PLOP3.LUT P0, PT, PT, PT, UP0, 0x80, 0x0 ;  /* 0x000000000000781c */ /* 0x000fda0003f0f008 */
[----:B------:R-:W-:Y:S05]  /*15e0*/  @P0 EXIT ;  /* 0x000000000000094d */ /* 0x000fea0003800000 */
.L_x_19:
[----:B------:R-:W-:-:S08]  /*15f0*/  NOP ;  /* 0x0000000000007918 */ /* 0x000fd00000000000 */
[----:B------:R-:W2:Y:S02]  /*1600*/  USETMAXREG.TRY_ALLOC.CTAPOOL UP0, 0xf0 ;  /* 0x000000f0000079c8 */ /* 0x000ea40008000600 */
[----:B--2---:R-:W-:-:S13]  /*1610*/  PLOP3.LUT P0, PT, PT, PT, UP0, 0x80, 0x0 ;  /* 0x000000000000781c */ /* 0x004fda0003f0f008 */
[----:B------:R-:W-:Y:S05]  /*1620*/  @!P0 BRA `(.L_x_19) ;  /* 0xfffffffc00f08947 */ /* 0x000fea000383ffff */
[----:B------:R-:W-:-:S13]  /*1630*/  LOP3.LUT P0, RZ, R0, 0xff, RZ, 0xc0, !PT ;  /* 0x000000ff00ff7812 */ /* 0x000fda000780c0ff */
[----:B------:R-:W-:Y:S05]  /*1640*/  @!P0 EXIT ;  /* 0x000000000000894d */ /* 0x000fea0003800000 */
[----:B------:R-:W2:Y:S01]  /*1650*/  S2UR UR4, SR_CgaCtaId ;  /* 0x00000000000479c3 */ /* 0x000ea20000008800 */
[CC--:B------:R-:W-:Y:S01]  /*1660*/  LEA.HI R0, R15.reuse, R4.reuse, RZ, 0x2 ;  /* 0x000000040f007211 */ /* 0x0c0fe200078f10ff */
[----:B------:R-:W-:Y:S01]  /*1670*/  UMOV UR42, 0x400 ;  /* 0x00000400002a7882 */ /* 0x000fe20000000000 */
[----:B------:R-:W-:Y:S01]  /*1680*/  LEA.HI R15, R15, R4, RZ, 0x5 ;  /* 0x000000040f0f7211 */ /* 0x000fe200078f28ff */
[----:B------:R-:W-:Y:S01]  /*1690*/  UIADD3 UR5, UR5, -0x1, URZ ;  /* 0xffffffff05057890 */ /* 0x000fe2000fffe03f */
[--C-:B------:R-:W-:Y:S01]  /*16a0*/  SHF.R.S32.HI R6, RZ, 0x2, R0.reuse ;  /* 0x00000002ff067819 */ /* 0x100fe20000011400 */
[----:B------:R-:W-:Y:S01]  /*16b0*/  UISETP.LT.AND UP0, UPT, UR38, 0x1, UPT ;  /* 0x000000012600788c */ /* 0x000fe2000bf01270 */
[----:B------:R-:W-:Y:S01]  /*16c0*/  SHF.R.S32.HI R3, RZ, 0x1f, R0 ;  /* 0x0000001fff037819 */ /* 0x000fe20000011400 */
[----:B------:R-:W-:Y:S01]  /*16d0*/  USHF.L.U32 UR41, UR5, 0x3, URZ ;  /* 0x0000000305297899 */ /* 0x000fe2000800063f */
[----:B------:R-:W-:Y:S01]  /*16e0*/  SHF.R.S32.HI R15, RZ, 0x5, R15 ;  /* 0x00000005ff0f7819 */ /* 0x000fe2000001140f */
[----:B------:R-:W-:Y:S01]  /*16f0*/  USEL UR44, UR38, 0x1, UP0 ;  /* 0x00000001262c7887 */ /* 0x000fe20008000000 */
[----:B------:R-:W-:Y:S01]  /*1700*/  LEA.HI R3, R3, R6, RZ, 0x3 ;  /* 0x0000000603037211 */ /* 0x000fe200078f18ff */
[----:B------:R-:W-:-:S02]  /*1710*/  UISETP.NE.AND UP0, UPT, UR5, URZ, UPT ;  /* 0x0000003f0500728c */ /* 0x000fc4000bf05270 */
[----:B------:R-:W-:Y:S01]  /*1720*/  ULOP3.LUT UR48, UR41, 0x8, URZ, 0xc0, !UPT ;  /* 0x0000000829307892 */ /* 0x000fe2000f8ec03f */
[----:B------:R-:W-:Y:S01]  /*1730*/  LOP3.LUT R3, R3, 0xfffffff8, RZ, 0xc0, !PT ;  /* 0xfffffff803037812 */ /* 0x000fe200078ec0ff */
[----:B------:R-:W-:Y:S02]  /*1740*/  USHF.L.U32 UR40, UR38, 0x1, URZ ;  /* 0x0000000126287899 */ /* 0x000fe4000800063f */
[----:B------:R-:W-:Y:S02]  /*1750*/  UIADD3 UR44, -UR44, UR38, URZ ;  /* 0x000000262c2c7290 */ /* 0x000fe4000fffe13f */
[----:B------:R-:W-:Y:S01]  /*1760*/  IMAD.IADD R6, R6, 0x1, -R3 ;  /* 0x0000000106067824 */ /* 0x000fe200078e0a03 */
[----:B------:R-:W-:Y:S01]  /*1770*/  LOP3.LUT R3, R0, 0xfffffffc, RZ, 0xc0, !PT ;  /* 0xfffffffc00037812 */ /* 0x000fe200078ec0ff */
[----:B------:R-:W-:Y:S02]  /*1780*/  ULOP3.LUT UR45, UR41, 0x8, URZ, 0xc, !UPT ;  /* 0x00000008292d7892 */ /* 0x000fe4000f8e0c3f */
[C-C-:B------:R-:W-:Y:S01]  /*1790*/  IMAD R0, R15.reuse, -0x10, -R6.reuse ;  /* 0xfffffff00f007824 */ /* 0x140fe200078e0a06 */
[--C-:B------:R-:W-:Y:S01]  /*17a0*/  SHF.R.S32.HI R7, RZ, 0x1f, R6.reuse ;  /* 0x0000001fff077819 */ /* 0x100fe20000011406 */
[----:B--2---:R-:W-:Y:S01]  /*17b0*/  ULEA UR42, UR4, UR42, 0x18 ;  /* 0x0000002a042a7291 */ /* 0x004fe2000f8ec03f */
[----:B------:R-:W-:Y:S01]  /*17c0*/  IMAD.IADD R3, R4, 0x1, -R3 ;  /* 0x0000000104037824 */ /* 0x000fe200078e0a03 */
[----:B------:R-:W-:Y:S01]  /*17d0*/  USEL UR46, URZ, 0x1, UP0 ;  /* 0x000000013f2e7887 */ /* 0x000fe20008000000 */
[----:B------:R-:W-:Y:S01]  /*17e0*/  ULDC UR4, c[0x0][0x284] ;  /* 0x0000a10000047ab9 */ /* 0x000fe20000000800 */
[----:B------:R-:W-:-:S02]  /*17f0*/  IMAD.WIDE R4, R15, 0x10, R6 ;  /* 0x000000100f047825 */ /* 0x000fc400078e0206 */
[----:B------:R2:W-:Y:S01]  /*1800*/  STL [R1+0x208], R3 ;  /* 0x0002080301007387 */ /* 0x0005e20000100800 */
[----:B------:R-:W-:Y:S01]  /*1810*/  UIADD3 UR43, UR42, 0xd0, URZ ;  /* 0x000000d02a2b7890 */ /* 0x000fe2000fffe03f */
[----:B------:R-:W-:Y:S01]  /*1820*/  VIADD R0, R0, UR4 ;  /* 0x0000000400007c36 */ /* 0x000fe20008000000 */
[----:B------:R-:W-:Y:S02]  /*1830*/  ULOP3.LUT UR48, UR48, 0x18, URZ, 0x3c, !UPT ;  /* 0x0000001830307892 */ /* 0x000fe4000f8e3c3f */
[----:B------:R-:W-:Y:S02]  /*1840*/  UIADD3 UR47, UR41, UR43, URZ ;  /* 0x0000002b292f7290 */ /* 0x000fe4000fffe03f */
[----:B------:R2:W-:Y:S04]  /*1850*/  STL [R1+0x20c], R0 ;  /* 0x00020c0001007387 */ /* 0x0005e80000100800 */
[----:B------:R2:W-:Y:S06]  /*1860*/  STL.64 [R1+0x210], R4 ;  /* 0x0002100401007387 */ /* 0x0005ec0000100a00 */
.L_x_551:
[----:B--2---:R-:W-:Y:S01]  /*1870*/  IMAD.U32 R3, RZ, RZ, UR46 ;  /* 0x0000002eff037e24 */ /* 0x004fe2000f8e00ff */
[----:B------:R-:W-:Y:S01]  /*1880*/  ULDC UR4, c[0x0][0x28c] ;  /* 0x0000a30000047ab9 */ /* 0x000fe20000000800 */
[----:B------:R-:W-:Y:S01]  /*1890*/  IMAD.U32 R152, RZ, RZ, UR43 ;  /* 0x0000002bff987e24 */ /* 0x000fe2000f8e00ff */
[----:B------:R-:W-:Y:S02]  /*18a0*/  ISETP.LT.AND P1, PT, RZ, UR4, PT ;  /* 0x00000004ff007c0c */ /* 0x000fe4000bf21270 */
[----:B------:R-:W-:-:S04]  /*18b0*/  SHF.L.U32 R3, R3, 0x1f, RZ ;  /* 0x0000001f03037819 */ /* 0x000fc800000006ff */
[----:B------:R-:W2:Y:S02]  /*18c0*/  SYNCS.PHASECHK.TRANS64.TRYWAIT P0, [R152+UR41], R3 ;  /* 0x00000003980075a7 */ /* 0x000ea40008000169 */
[----:B-12-45:R-:W-:Y:S05]  /*18d0*/  @!P0 BRA `(.L_x_20) ;  /* 0x0000013800b88947 */ /* 0x036fea0003800000 */
.L_x_581:
[----:B------:R-:W-:Y:S05]  /*18e0*/  @P1 BRA `(.L_x_21) ;  /* 0x0000000000401947 */ /* 0x000fea0003800000 */
[----:B--2---:R-:W-:Y:S01]  /*18f0*/  MOV R0, 0x0 ;  /* 0x0000000000007802 */ /* 0x004fe20000000f00 */
[----:B------:R-:W-:Y:S01]  /*1900*/  ULDC.64 UR4, c[0x4][0x68] ;  /* 0x01001a0000047ab9 */ /* 0x000fe20000000a00 */
[----:B------:R-:W-:Y:S01]  /*1910*/  ULDC.64 UR6, c[0x4][0x8] ;  /* 0x0100020000067ab9 */ /* 0x000fe20000000a00 */
[----:B------:R-:W-:Y:S01]  /*1920*/  IMAD.U32 R4, RZ, RZ, UR4 ;  /* 0x00000004ff047e24 */ /* 0x000fe2000f8e00ff */
[----:B------:R2:W3:Y:S01]  /*1930*/  LDC.64 R14, c[0x4][R0] ;  /* 0x01000000000e7b82 */ /* 0x0004e20000000a00 */
[----:B------:R-:W-:Y:S01]  /*1940*/  IMAD.U32 R5, RZ, RZ, UR5 ;  /* 0x00000005ff057e24 */ /* 0x000fe2000f8e00ff */
[----:B------:R-:W-:Y:S01]  /*1950*/  ULDC.64 UR4, c[0x4][0x70] ;  /* 0x01001c0000047ab9 */ /* 0x000fe20000000a00 */
[----:B------:R-:W-:Y:S02]  /*1960*/  IMAD.U32 R10, RZ, RZ, UR6 ;  /* 0x00000006ff0a7e24 */ /* 0x000fe4000f8e00ff */
[----:B------:R-:W-:Y:S02]  /*1970*/  IMAD.U32 R6, RZ, RZ, UR4 ;  /* 0x00000004ff067e24 */ /* 0x000fe4000f8e00ff */
[----:B------:R-:W-:-:S02]  /*1980*/  IMAD.U32 R7, RZ, RZ, UR5 ;  /* 0x00000005ff077e24 */ /* 0x000fc4000f8e00ff */
[----:B------:R-:W-:Y:S02]  /*1990*/  IMAD.U32 R11, RZ, RZ, UR7 ;  /* 0x00000007ff0b7e24 */ /* 0x000fe4000f8e00ff */
[----:B------:R-:W-:Y:S02]  /*19a0*/  IMAD.MOV.U32 R8, RZ, RZ, 0x1e1 ;  /* 0x000001e1ff087424 */ /* 0x000fe400078e00ff */
[----:B0-----:R-:W-:Y:S02]  /*19b0*/  IMAD.MOV.U32 R12, RZ, RZ, 0x1 ;  /* 0x00000001ff0c7424 */ /* 0x001fe400078e00ff */
[----:B--2---:R-:W-:-:S07]  /*19c0*/  IMAD.MOV.U32 R13, RZ, RZ, RZ ;  /* 0x000000ffff0d7224 */ /* 0x004fce00078e00ff */
[----:B------:R-:W-:-:S07]  /*19d0*/  LEPC R20, `(.L_x_21) ;  /* 0x000000001014794e */ /* 0x000fce0000000000 */
[----:B-1-3-5:R-:W-:Y:S05]  /*19e0*/  CALL.ABS.NOINC R14 ;  /* 0x000000000e007343 */ /* 0x02afea0003c00000 */
.L_x_21:
[----:B------:R-:W-:-:S06]  /*19f0*/  ULOP3.LUT UR4, UR37, 0x1, URZ, 0xfc, !UPT ;  /* 0x0000000125047892 */ /* 0x000fcc000f8efc3f */
[----:B--2---:R-:W-:-:S05]  /*1a00*/  IMAD.U32 R0, RZ, RZ, UR4 ;  /* 0x00000004ff007e24 */ /* 0x004fca000f8e00ff */
[----:B------:R-:W-:-:S13]  /*1a10*/  ISETP.NE.AND P0, PT, R0, 0x3, PT ;  /* 0x000000030000780c */ /* 0x000fda0003f05270 */
[----:B------:R-:W-:Y:S05]  /*1a20*/  @!P0 BRA `(.L_x_22) ;  /* 0x0000000000048947 */ /* 0x000fea0003800000 */
[----:B------:R-:W-:Y:S01]  /*1a30*/  BPT.TRAP 0x1 ;  /* 0x000000040000795c */ /* 0x000fe20000300000 */
.L_x_22:
[----:B------:R-:W-:Y:S02]  /*1a40*/  IMAD.U32 R3, RZ, RZ, UR49 ;  /* 0x00000031ff037e24 */ /* 0x000fe4000f8e00ff */
[----:B------:R-:W-:-:S03]  /*1a50*/  IMAD.U32 R0, RZ, RZ, UR36 ;  /* 0x00000024ff007e24 */ /* 0x000fc6000f8e00ff */
[----:B------:R-:W-:Y:S02]  /*1a60*/  LEA R3, R3, UR42, 0x3 ;  /* 0x0000002a03037c11 */ /* 0x000fe4000f8e18ff */
[----:B------:R-:W-:-:S04]  /*1a70*/  SHF.L.U32 R0, R0, 0x1f, RZ ;  /* 0x0000001f00007819 */ /* 0x000fc800000006ff */
[----:B------:R2:W3:Y:S01]  /*1a80*/  SYNCS.PHASECHK.TRANS64.TRYWAIT P1, [R3+URZ], R0 ;  /* 0x00000000030075a7 */ /* 0x0004e2000802017f */
[----:B------:R-:W-:Y:S05]  /*1a90*/  @!P0 BRA `(.L_x_23) ;  /* 0x0000000000048947 */ /* 0x000fea0003800000 */
[----:B------:R-:W-:Y:S01]  /*1aa0*/  BPT.TRAP 0x1 ;  /* 0x000000040000795c */ /* 0x000fe20000300000 */
.L_x_23:
[----:B------:R-:W-:-:S05]  /*1ab0*/  IMAD.U32 R4, RZ, RZ, UR44 ;  /* 0x0000002cff047e24 */ /* 0x000fca000f8e00ff */
[----:B------:R-:W-:Y:S01]  /*1ac0*/  ISETP.GE.AND P2, PT, R4, 0x1, PT ;  /* 0x000000010400780c */ /* 0x000fe20003f46270 */
[----:B---3--:R-:W-:-:S12]  /*1ad0*/  @P1 BRA `(.L_x_24) ;  /* 0x0000000000081947 */ /* 0x008fd80003800000 */
[----:B------:R-:W3:Y:S02]  /*1ae0*/  SYNCS.PHASECHK.TRANS64.TRYWAIT P1, [R3+URZ], R0 ;  /* 0x00000000030075a7 */ /* 0x000ee4000802017f */
[----:B---3--:R-:W-:Y:S05]  /*1af0*/  @!P1 BRA `(.L_x_25) ;  /* 0x0000013800489947 */ /* 0x008fea0003800000 */
.L_x_24:
[----:B------:R-:W-:Y:S05]  /*1b00*/  WARPSYNC.ALL ;  /* 0x0000000000007948 */ /* 0x000fea0003800000 */
[----:B------:R-:W-:Y:S01]  /*1b10*/  UIADD3 UR4, UR42, 0x200, URZ ;  /* 0x000002002a047890 */ /* 0x000fe2000fffe03f */
[----:B-1----:R-:W-:Y:S01]  /*1b20*/  WARPGROUP.ARRIVE ;  /* 0x00000000000079c5 */ /* 0x002fe20000000000 */
[----:B------:R-:W-:Y:S02]  /*1b30*/  UIADD3 UR5, UR42, 0x6200, URZ ;  /* 0x000062002a057890 */ /* 0x000fe4000fffe03f */
[----:B------:R-:W-:Y:S02]  /*1b40*/  USHF.R.U32.HI UR4, URZ, 0x4, UR4 ;  /* 0x000000043f047899 */ /* 0x000fe40008011604 */
[----:B------:R-:W-:-:S02]  /*1b50*/  USHF.R.U32.HI UR5, URZ, 0x4, UR5 ;  /* 0x000000043f057899 */ /* 0x000fc40008011605 */
[----:B------:R-:W-:Y:S02]  /*1b60*/  ULOP3.LUT UR4, UR4, 0x3fff, URZ, 0xc0, !UPT ;  /* 0x00003fff04047892 */ /* 0x000fe4000f8ec03f */
[----:B------:R-:W-:Y:S02]  /*1b70*/  ULOP3.LUT UR5, UR5, 0x3fff, URZ, 0xc0, !UPT ;  /* 0x00003fff05057892 */ /* 0x000fe4000f8ec03f */
[----:B------:R-:W-:Y:S02]  /*1b80*/  ULOP3.LUT UR10, UR4, 0x10000, URZ, 0xfc, !UPT ;  /* 0x00010000040a7892 */ /* 0x000fe4000f8efc3f */
[----:B------:R-:W-:Y:S02]  /*1b90*/  ULOP3.LUT UR9, UR5, 0x10000, URZ, 0xfc, !UPT ;  /* 0x0001000005097892 */ /* 0x000fe4000f8efc3f */
[----:B------:R-:W-:Y:S02]  /*1ba0*/  ULEA UR4, UR49, UR10, 0x7 ;  /* 0x0000000a31047291 */ /* 0x000fe4000f8e383f */
[----:B------:R-:W-:Y:S01]  /*1bb0*/  ULEA UR6, UR49, UR9, 0xa ;  /* 0x0000000931067291 */ /* 0x000fe2000f8e503f */
[----:B------:R-:W-:Y:S01]  /*1bc0*/  UMOV UR5, 0xc0000010 ;  /* 0xc000001000057882 */ /* 0x000fe20000000000 */
[----:B------:R-:W-:-:S07]  /*1bd0*/  UMOV UR7, 0xc0000010 ;  /* 0xc000001000077882 */ /* 0x000fce0000000000 */
[----:B------:R-:W-:Y:S01]  /*1be0*/  HGMMA.64x256x16.F32 R24, gdesc[UR4], RZ, !UPT, gsb0 ;  /* 0x03e00000041879f0 */ /* 0x000fe2000c0008ff */
[----:B------:R-:W-:Y:S01]  /*1bf0*/  UIADD3 UR6, UR6, 0x200, URZ ;  /* 0x0000020006067890 */ /* 0x000fe2000fffe03f */
[----:B------:R-:W-:Y:S01]  /*1c00*/  UMOV UR7, 0xc0000010 ;  /* 0xc000001000077882 */ /* 0x000fe20000000000 */
[----:B------:R-:W-:Y:S02]  /*1c10*/  WARPGROUP.DEPBAR.LE gsb0, 0x0 ;  /* 0x00008000000079c5 */ /* 0x000fe40000010000 */
[----:B------:R-:W-:Y:S04]  /*1c20*/  STL.64 [R1], R24 ;  /* 0x0000001801007387 */ /* 0x000fe80000100a00 */
[----:B------:R-:W-:Y:S04]  /*1c30*/  STL.64 [R1+0x8], R26 ;  /* 0x0000081a01007387 */ /* 0x000fe80000100a00 */
        /* <DEDUP_REMOVED lines=61> */
[----:B------:R1:W-:Y:S02]  /*2010*/  STL.64 [R1+0x1f8], R150 ;  /* 0x0001f89601007387 */ /* 0x0003e40000100a00 */
[----:B-1----:R-:W-:-:S06]  /*2020*/  WARPGROUP.ARRIVE ;  /* 0x00000000000079c5 */ /* 0x002fcc0000000000 */
[----:B------:R-:W-:Y:S03]  /*2030*/  HGMMA.64x256x16.F32 R24, gdesc[UR4], RZ, !UPT, gsb0 ;  /* 0x03e00000041879f0 */ /* 0x000fe6000c0008ff */
[----:B------:R-:W-:Y:S02]  /*2040*/  WARPGROUP.DEPBAR.LE gsb0, 0x0 ;  /* 0x00008000000079c5 */ /* 0x000fe40000010000 */
[----:B------:R-:W-:Y:S05]  /*2050*/  @!P2 BRA `(.L_x_26) ;  /* 0x0000000c0088a947 */ /* 0x000fea0003800000 */
[----:B------:R-:W-:Y:S01]  /*2060*/  UIADD3 UR4, UR49, 0x1, URZ ;  /* 0x0000000131047890 */ /* 0x000fe2000fffe03f */
[----:B--23--:R-:W-:Y:S02]  /*2070*/  IMAD.U32 R3, RZ, RZ, UR44 ;  /* 0x0000002cff037e24 */ /* 0x00cfe4000f8e00ff */
[----:B------:R-:W-:Y:S01]  /*2080*/  IMAD.U32 R0, RZ, RZ, UR49 ;  /* 0x00000031ff007e24 */ /* 0x000fe2000f8e00ff */
[----:B------:R-:W-:-:S04]  /*2090*/  UISETP.NE.AND UP0, UPT, UR4, 0xc, UPT ;  /* 0x0000000c0400788c */ /* 0x000fc8000bf05270 */
[----:B------:R-:W-:Y:S02]  /*20a0*/  USEL UR5, URZ, 0x1, UP0 ;  /* 0x000000013f057887 */ /* 0x000fe40008000000 */
[----:B------:R-:W-:Y:S02]  /*20b0*/  USEL UR8, UR4, URZ, UP0 ;  /* 0x0000003f04087287 */ /* 0x000fe40008000000 */
[----:B------:R-:W-:-:S06]  /*20c0*/  ULOP3.LUT UR5, UR36, UR5, URZ, 0x3c, !UPT ;  /* 0x0000000524057292 */ /* 0x000fcc000f8e3c3f */
[----:B------:R-:W-:-:S07]  /*20d0*/  IMAD.U32 R4, RZ, RZ, UR5 ;  /* 0x00000005ff047e24 */ /* 0x000fce000f8e00ff */
.L_x_33:
[----:B-----5:R-:W-:Y:S05]  /*20e0*/  @!P0 BRA `(.L_x_27) ;  /* 0x0000000000048947 */ /* 0x020fea0003800000 */
[----:B------:R-:W-:Y:S01]  /*20f0*/  BPT.TRAP 0x1 ;  /* 0x000000040000795c */ /* 0x000fe20000300000 */
.L_x_27:
[----:B------:R-:W-:Y:S01]  /*2100*/  ULEA UR4, UR8, UR42, 0x3 ;  /* 0x0000002a08047291 */ /* 0x000fe2000f8e183f */
[----:B------:R-:W-:-:S08]  /*2110*/  SHF.L.U32 R5, R4, 0x1f, RZ ;  /* 0x0000001f04057819 */ /* 0x000fd000000006ff */
[----:B------:R1:W2:Y:S01]  /*2120*/  SYNCS.PHASECHK.TRANS64.TRYWAIT P1, [UR4], R5 ;  /* 0x00000005ff0075a7 */ /* 0x0002a20008020144 */
[----:B------:R-:W-:Y:S05]  /*2130*/  @!P0 BRA `(.L_x_28) ;  /* 0x0000000000048947 */ /* 0x000fea0003800000 */
[----:B------:R-:W-:Y:S01]  /*2140*/  BPT.TRAP 0x1 ;  /* 0x000000040000795c */ /* 0x000fe20000300000 */
.L_x_28:
[----:B--2---:R-:W-:Y:S05]  /*2150*/  @P1 BRA `(.L_x_29) ;  /* 0x0000000000081947 */ /* 0x004fea0003800000 */
[----:B------:R-:W2:Y:S02]  /*2160*/  SYNCS.PHASECHK.TRANS64.TRYWAIT P1, [UR4], R5 ;  /* 0x00000005ff0075a7 */ /* 0x000ea40008020144 */
[----:B--2---:R-:W-:Y:S05]  /*2170*/  @!P1 BRA `(.L_x_30) ;  /* 0x0000013000bc9947 */ /* 0x004fea0003800000 */
.L_x_29:
[----:B------:R-:W-:Y:S04]  /*2180*/  STL [R1+0x2c8], R152 ;  /* 0x0002c89801007387 */ /* 0x000fe80000100800 */
        /* <DEDUP_REMOVED lines=21> */
[----:B------:R3:W-:Y:S04]  /*22e0*/  STL.64 [R1+0x218], R108 ;  /* 0x0002186c01007387 */ /* 0x0007e80000100a00 */
[----:B---3--:R-:W3:Y:S04]  /*22f0*/  LDL.LU.64 R108, [R1] ;  /* 0x00000000016c7983 */ /* 0x008ee80000300a00 */
[----:B------:R-:W3:Y:S04]  /*2300*/  LDL.LU.64 R110, [R1+0x8] ;  /* 0x00000800016e7983 */ /* 0x000ee80000300a00 */
        /* <DEDUP_REMOVED lines=61> */
[----:B------:R-:W3:Y:S01]  /*26e0*/  LDL.LU.64 R234, [R1+0x1f8] ;  /* 0x0001f80001ea7983 */ /* 0x000ee20000300a00 */
[----:B------:R-:W-:-:S02]  /*26f0*/  ULEA UR4, UR8, UR10, 0x7 ;  /* 0x0000000a08047291 */ /* 0x000fc4000f8e383f */
[----:B------:R-:W-:Y:S01]  /*2700*/  ULEA UR6, UR8, UR9, 0xa ;  /* 0x0000000908067291 */ /* 0x000fe2000f8e503f */
[----:B------:R-:W-:Y:S01]  /*2710*/  UMOV UR5, 0xc0000010 ;  /* 0xc000001000057882 */ /* 0x000fe20000000000 */
[----:B------:R-:W-:Y:S01]  /*2720*/  UMOV UR7, 0xc0000010 ;  /* 0xc000001000077882 */ /* 0x000fe20000000000 */
[----:B---3--:R-:W-:-:S06]  /*2730*/  WARPGROUP.ARRIVE ;  /* 0x00000000000079c5 */ /* 0x008fcc0000000000 */
[----:B------:R-:W-:Y:S03]  /*2740*/  HGMMA.64x256x16.F32 R108, gdesc[UR4], R108, gsb0 ;  /* 0x03e00000046c79f0 */ /* 0x000fe6000800086c */
        /* <DEDUP_REMOVED lines=65> */
[----:B---3--:R4:W5:Y:S04]  /*2b60*/  LDL.LU R152, [R1+0x2c8] ;  /* 0x0002c80001987983 */ /* 0x0089680000300800 */
        /* <DEDUP_REMOVED lines=22> */
[----:B------:R-:W-:Y:S01]  /*2cd0*/  UIADD3 UR6, UR6, 0x200, URZ ;  /* 0x0000020006067890 */ /* 0x000fe2000fffe03f */
[----:B------:R-:W-:Y:S01]  /*2ce0*/  UMOV UR7, 0xc0000010 ;  /* 0xc000001000077882 */ /* 0x000fe20000000000 */
[----:B---3--:R-:W-:-:S07]  /*2cf0*/  WARPGROUP.ARRIVE ;  /* 0x00000000000079c5 */ /* 0x008fce0000000000 */
[----:B------:R-:W-:Y:S03]  /*2d00*/  HGMMA.64x256x16.F32 R24, gdesc[UR4], R24, gsb0 ;  /* 0x03e00000041879f0 */ /* 0x000fe60008000818 */
[----:B------:R-:W-:Y:S02]  /*2d10*/  WARPGROUP.DEPBAR.LE gsb0, 0x0 ;  /* 0x00008000000079c5 */ /* 0x000fe40000010000 */
[----:B----4-:R-:W-:Y:S05]  /*2d20*/  @!P0 BRA `(.L_x_31) ;  /* 0x0000000000048947 */ /* 0x010fea0003800000 */
[----:B------:R-:W-:Y:S01]  /*2d30*/  BPT.TRAP 0x1 ;  /* 0x000000040000795c */ /* 0x000fe20000300000 */
.L_x_31:
[----:B------:R-:W-:Y:S01]  /*2d40*/  ISETP.NE.AND P1, PT, R22, RZ, PT ;  /* 0x000000ff1600720c */ /* 0x000fe20003f25270 */
[----:B------:R-:W-:-:S12]  /*2d50*/  UISETP.GT.U32.AND UP0, UPT, UR37, 0x1, UPT ;  /* 0x000000012500788c */ /* 0x000fd8000bf04070 */
[----:B-12---:R-:W-:-:S05]  /*2d60*/  @P1 LEA R5, R0, UR42, 0x3 ;  /* 0x0000002a00051c11 */ /* 0x006fca000f8e18ff */
[----:B------:R-:W-:-:S05]  /*2d70*/  @P1 VIADD R5, R5, 0x60 ;  /* 0x0000006005051836 */ /* 0x000fca0000000000 */
[----:B------:R-:W-:-:S04]  /*2d80*/  @P1 PRMT R5, R23, 0x654, R5 ;  /* 0x0000065417051816 */ /* 0x000fc80000000005 */
[----:B------:R1:W-:Y:S01]  /*2d90*/  @P1 SYNCS.ARRIVE.TRANS64.RED.A1T0 RZ, [R5+URZ], RZ ;  /* 0x000000ff05ff19a7 */ /* 0x0003e2000810043f */
[----:B------:R-:W-:-:S13]  /*2da0*/  PLOP3.LUT P1, PT, PT, PT, UP0, 0x80, 0x0 ;  /* 0x000000000000781c */ /* 0x000fda0003f2f008 */
[----:B-1----:R-:W-:Y:S05]  /*2db0*/  @P1 BRA `(.L_x_32) ;  /* 0x0000000000041947 */ /* 0x002fea0003800000 */
[----:B------:R-:W-:Y:S01]  /*2dc0*/  BPT.TRAP 0x1 ;  /* 0x000000040000795c */ /* 0x000fe20000300000 */
.L_x_32:
[----:B------:R-:W-:Y:S01]  /*2dd0*/  UIADD3 UR8, UR8, 0x1, URZ ;  /* 0x0000000108087890 */ /* 0x000fe2000fffe03f */
[C---:B------:R-:W-:Y:S01]  /*2de0*/  ISETP.GT.AND P2, PT, R3.reuse, 0x1, PT ;  /* 0x000000010300780c */ /* 0x040fe20003f44270 */
[----:B------:R-:W-:Y:S02]  /*2df0*/  VIADD R0, R0, 0x1 ;  /* 0x0000000100007836 */ /* 0x000fe40000000000 */
[----:B------:R-:W-:Y:S01]  /*2e00*/  UISETP.NE.AND UP0, UPT, UR8, 0xc, UPT ;  /* 0x0000000c0800788c */ /* 0x000fe2000bf05270 */
[----:B------:R-:W-:Y:S02]  /*2e10*/  VIADD R3, R3, 0xffffffff ;  /* 0xffffffff03037836 */ /* 0x000fe40000000000 */
[C---:B------:R-:W-:Y:S01]  /*2e20*/  ISETP.NE.AND P1, PT, R0.reuse, 0xc, PT ;  /* 0x0000000c0000780c */ /* 0x040fe20003f25270 */
[----:B------:R-:W-:Y:S02]  /*2e30*/  USEL UR4, URZ, 0x1, UP0 ;  /* 0x000000013f047887 */ /* 0x000fe40008000000 */
[----:B------:R-:W-:Y:S01]  /*2e40*/  USEL UR8, UR8, URZ, UP0 ;  /* 0x0000003f08087287 */ /* 0x000fe20008000000 */
[----:B------:R-:W-:-:S03]  /*2e50*/  SEL R0, R0, RZ, P1 ;  /* 0x000000ff00007207 */ /* 0x000fc60000800000 */
[----:B------:R-:W-:Y:S01]  /*2e60*/  LOP3.LUT R4, R4, UR4, RZ, 0x3c, !PT ;  /* 0x0000000404047c12 */ /* 0x000fe2000f8e3cff */
[----:B------:R-:W-:Y:S07]  /*2e70*/  @P2 BRA `(.L_x_33) ;  /* 0xfffffff000982947 */ /* 0x000fee000383ffff */
.L_x_26:
[----:B--23--:R-:W1:Y:S02]  /*2e80*/  LDC R0, c[0x0][0x28c] ;  /* 0x0000a300ff007b82 */ /* 0x00ce640000000800 */
[----:B-1----:R-:W-:Y:S01]  /*2e90*/  ISETP.GE.AND P1, PT, R0, 0x1, PT ;  /* 0x000000010000780c */ /* 0x002fe20003f26270 */
[----:B------:R-:W-:-:S04]  /*2ea0*/  IMAD.U32 R0, RZ, RZ, UR45 ;  /* 0x0000002dff007e24 */ /* 0x000fc8000f8e00ff */
[----:B------:R1:W-:Y:S08]  /*2eb0*/  SYNCS.ARRIVE.TRANS64.A1T0 RZ, [R0+UR43], RZ ;  /* 0x000000ff00ff79a7 */ /* 0x0003f0000810002b */
[----:B-1----:R-:W-:Y:S05]  /*2ec0*/  @!P1 BRA `(.L_x_34) ;  /* 0x0000000000489947 */ /* 0x002fea0003800000 */
[----:B------:R-:W-:Y:S05]  /*2ed0*/  @!P0 BRA `(.L_x_35) ;  /* 0x0000000000048947 */ /* 0x000fea0003800000 */
[----:B------:R-:W-:Y:S01]  /*2ee0*/  BPT.TRAP 0x1 ;  /* 0x000000040000795c */ /* 0x000fe20000300000 */
.L_x_35:
[----:B------:R-:W-:-:S13]  /*2ef0*/  ISETP.NE.AND P0, PT, R22, RZ, PT ;  /* 0x000000ff1600720c */ /* 0x000fda0003f05270 */
[----:B------:R-:W-:-:S05]  /*2f00*/  VOTEU.ANY UP0, P0 ;  /* 0x00000000003f7886 */ /* 0x000fca0000000100 */
[----:B------:R-:W-:Y:S02]  /*2f10*/  @UP0 UIADD3 UR4, UR44, UR49, URZ ;  /* 0x000000312c040290 */ /* 0x000fe4000fffe03f */
[----:B------:R-:W-:-:S04]  /*2f20*/  UISETP.GT.U32.AND UP0, UPT, UR37, 0x1, UPT ;  /* 0x000000012500788c */ /* 0x000fc8000bf04070 */
[----:B------:R-:W-:Y:S02]  /*2f30*/  IMAD.U32 R4, RZ, RZ, UR4 ;  /* 0x00000004ff047e24 */ /* 0x000fe4000f8e00ff */
[----:B------:R-:W-:Y:S02]  /*2f40*/  IMAD.U32 R0, RZ, RZ, UR4 ;  /* 0x00000004ff007e24 */ /* 0x000fe4000f8e00ff */
[----:B------:R-:W-:-:S05]  /*2f50*/  @P0 IMAD.WIDE.U32 R4, R4, -0x55555555, RZ ;  /* 0xaaaaaaab04040825 */ /* 0x000fca00078e00ff */
[----:B------:R-:W-:-:S05]  /*2f60*/  @P0 SHF.R.U32.HI R4, RZ, 0x3, R5 ;  /* 0x00000003ff040819 */ /* 0x000fca0000011605 */
[----:B------:R-:W-:-:S05]  /*2f70*/  @P0 IMAD R0, R4, -0xc, R0 ;  /* 0xfffffff404000824 */ /* 0x000fca00078e0200 */
[----:B------:R-:W-:-:S05]  /*2f80*/  @P0 LEA R0, R0, UR42, 0x3 ;  /* 0x0000002a00000c11 */ /* 0x000fca000f8e18ff */
[----:B------:R-:W-:-:S05]  /*2f90*/  @P0 VIADD R0, R0, 0x60 ;  /* 0x0000006000000836 */ /* 0x000fca0000000000 */
[----:B------:R-:W-:-:S04]  /*2fa0*/  @P0 PRMT R0, R23, 0x654, R0 ;  /* 0x0000065417000816 */ /* 0x000fc80000000000 */
[----:B------:R1:W-:Y:S01]  /*2fb0*/  @P0 SYNCS.ARRIVE.TRANS64.RED.A1T0 RZ, [R0+URZ], RZ ;  /* 0x000000ff00ff09a7 */ /* 0x0003e2000810043f */
[----:B------:R-:W-:-:S13]  /*2fc0*/  PLOP3.LUT P0, PT, PT, PT, UP0, 0x80, 0x0 ;  /* 0x000000000000781c */ /* 0x000fda0003f0f008 */
[----:B-1----:R-:W-:Y:S05]  /*2fd0*/  @P0 BRA `(.L_x_34) ;  /* 0x0000000000040947 */ /* 0x002fea0003800000 */
[----:B------:R-:W-:Y:S01]  /*2fe0*/  BPT.TRAP 0x1 ;  /* 0x000000040000795c */ /* 0x000fe20000300000 */
.L_x_34:
[----:B------:R-:W-:Y:S01]  /*2ff0*/  IMAD.U32 R0, RZ, RZ, UR46 ;  /* 0x0000002eff007e24 */ /* 0x000fe2000f8e00ff */
[----:B------:R-:W-:Y:S02]  /*3000*/  UIADD3 UR49, UR40, UR49, URZ ;  /* 0x0000003128317290 */ /* 0x000fe4000fffe03f */
[----:B------:R-:W-:Y:S02]  /*3010*/  UISETP.GE.U32.AND UP1, UPT, UR40, 0xc, UPT ;  /* 0x0000000c2800788c */ /* 0x000fe4000bf26070 */
[----:B------:R-:W-:Y:S01]  /*3020*/  SHF.L.U32 R0, R0, 0x1f, RZ ;  /* 0x0000001f00007819 */ /* 0x000fe200000006ff */
[----:B------:R-:W-:Y:S02]  /*3030*/  UISETP.GT.U32.AND UP0, UPT, UR49, 0xb, UPT ;  /* 0x0000000b3100788c */ /* 0x000fe4000bf04070 */
[----:B------:R-:W-:Y:S01]  /*3040*/  UIMAD.WIDE.U32 UR4, UR49, -0x55555555, URZ ;  /* 0xaaaaaaab310478a5 */ /* 0x000fe2000f8e003f */
[----:B-----5:R-:W1:Y:S01]  /*3050*/  SYNCS.PHASECHK.TRANS64.TRYWAIT P0, [R152+UR41+0x10], R0 ;  /* 0x00001000980075a7 */ /* 0x020e620008000169 */
[----:B------:R-:W-:-:S02]  /*3060*/  UISETP.LT.U32.AND UP0, UPT, UR40, 0xc, UP0 ;  /* 0x0000000c2800788c */ /* 0x000fc40008701070 */
[----:B------:R-:W-:Y:S02]  /*3070*/  USHF.R.U32.HI UR4, URZ, 0x3, UR5 ;  /* 0x000000033f047899 */ /* 0x000fe40008011605 */
[----:B------:R-:W-:Y:S02]  /*3080*/  USEL UR6, URZ, 0x1, !UP0 ;  /* 0x000000013f067887 */ /* 0x000fe4000c000000 */
[----:B------:R-:W-:Y:S02]  /*3090*/  UIMAD UR49, UR4, -0xc, UR49 ;  /* 0xfffffff4043178a4 */ /* 0x000fe4000f8e0231 */
[----:B------:R-:W-:-:S04]  /*30a0*/  ULOP3.LUT UR36, UR36, UR6, URZ, 0x3c, !UPT ;  /* 0x0000000624247292 */ /* 0x000fc8000f8e3c3f */
[----:B------:R-:W-:Y:S01]  /*30b0*/  @UP1 ULOP3.LUT UR36, UR36, 0x1, UR4, 0x78, !UPT ;  /* 0x0000000124241892 */ /* 0x000fe2000f8e7804 */
[----:B-1----:R-:W-:Y:S11]  /*30c0*/  @!P0 BRA `(.L_x_36) ;  /* 0x0000012400008947 */ /* 0x002ff60003800000 */
.L_x_582:
[----:B------:R-:W0:Y:S01]  /*30d0*/  LDL R152, [R1+0x208] ;  /* 0x0002080001987983 */ /* 0x000e220000100800 */
[----:B------:R-:W-:Y:S01]  /*30e0*/  SHF.R.S32.HI R20, RZ, 0x1f, R17 ;  /* 0x0000001fff147819 */ /* 0x000fe20000011411 */
[----:B-1----:R-:W1:Y:S01]  /*30f0*/  LDC R3, c[0x0][0x288] ;  /* 0x0000a200ff037b82 */ /* 0x002e620000000800 */
[----:B------:R-:W-:Y:S01]  /*3100*/  ULDC.64 UR4, c[0x0][0x5d0] ;  /* 0x0001740000047ab9 */ /* 0x000fe20000000a00 */
[----:B------:R-:W-:Y:S02]  /*3110*/  IMAD.SHL.U32 R6, R19, 0x200, RZ ;  /* 0x0000020013067824 */ /* 0x000fe400078e00ff */
[----:B------:R-:W-:-:S03]  /*3120*/  IMAD R0, R20, UR4, RZ ;  /* 0x0000000414007c24 */ /* 0x000fc6000f8e02ff */
[----:B------:R-:W-:Y:S01]  /*3130*/  SHF.R.S32.HI R7, RZ, 0x1f, R6 ;  /* 0x0000001fff077819 */ /* 0x000fe20000011406 */
[----:B------:R-:W-:Y:S02]  /*3140*/  IMAD R0, R17, UR5, R0 ;  /* 0x0000000511007c24 */ /* 0x000fe4000f8e0200 */
[----:B0-----:R-:W-:-:S05]  /*3150*/  IMAD.SHL.U32 R12, R152, 0x2, RZ ;  /* 0x00000002980c7824 */ /* 0x001fca00078e00ff */
[----:B------:R-:W-:-:S03]  /*3160*/  SHF.R.S32.HI R13, RZ, 0x1f, R12 ;  /* 0x0000001fff0d7819 */ /* 0x000fc6000001140c */
[----:B------:R-:W-:Y:S01]  /*3170*/  IMAD.WIDE.U32 R4, R17, UR4, R12 ;  /* 0x0000000411047c25 */ /* 0x000fe2000f8e000c */
[----:B------:R-:W-:Y:S02]  /*3180*/  ULDC UR4, c[0x0][0x284] ;  /* 0x0000a10000047ab9 */ /* 0x000fe40000000800 */
[----:B------:R-:W-:-:S04]  /*3190*/  IADD3 R10, P0, R6, R4, RZ ;  /* 0x00000004060a7210 */ /* 0x000fc80007f1e0ff */
[----:B------:R-:W-:Y:S01]  /*31a0*/  IADD3.X R11, R7, R5, R0, P0, !PT ;  /* 0x00000005070b7210 */ /* 0x000fe200007fe400 */
[----:B------:R-:W-:-:S05]  /*31b0*/  IMAD.SHL.U32 R0, R18, 0x40, RZ ;  /* 0x0000004012007824 */ /* 0x000fca00078e00ff */
[----:B------:R-:W-:-:S04]  /*31c0*/  ISETP.GE.AND P0, PT, R0, UR4, PT ;  /* 0x0000000400007c0c */ /* 0x000fc8000bf06270 */
[----:B-1----:R-:W-:-:S13]  /*31d0*/  ISETP.GE.OR P0, PT, R6, R3, P0 ;  /* 0x000000030600720c */ /* 0x002fda0000706670 */
[----:B------:R-:W-:Y:S05]  /*31e0*/  @P0 BRA `(.L_x_37) ;  /* 0x0000010400640947 */ /* 0x000fea0003800000 */
[----:B------:R-:W2:Y:S01]  /*31f0*/  LDL.64 R8, [R1+0x210] ;  /* 0x0002100001087983 */ /* 0x000ea20000100a00 */
[----:B------:R-:W0:Y:S03]  /*3200*/  LDC.64 R14, c[0x0][0x5c8] ;  /* 0x00017200ff0e7b82 */ /* 0x000e260000000a00 */
[----:B------:R-:W3:Y:S01]  /*3210*/  LDL R21, [R1+0x20c] ;  /* 0x00020c0001157983 */ /* 0x000ee20000100800 */
[----:B------:R-:W-:Y:S01]  /*3220*/  FSETP.NEU.AND P2, PT, R16, RZ, PT ;  /* 0x000000ff1000720b */ /* 0x000fe20003f4d000 */
[----:B------:R-:W-:-:S04]  /*3230*/  IMAD R3, R152, -0x2, R3 ;  /* 0xfffffffe98037824 */ /* 0x000fc800078e0203 */
[----:B------:R-:W-:Y:S01]  /*3240*/  IMAD.IADD R3, R3, 0x1, -R6 ;  /* 0x0000000103037824 */ /* 0x000fe200078e0a06 */
[----:B------:R-:W-:Y:S04]  /*3250*/  BSSY B0, `(.L_x_37) ;  /* 0x0001052000007945 */ /* 0x000fe80003800000 */
[----:B------:R-:W-:Y:S01]  /*3260*/  ISETP.GT.AND P0, PT, R3, RZ, PT ;  /* 0x000000ff0300720c */ /* 0x000fe20003f04270 */
[----:B--2---:R-:W-:-:S04]  /*3270*/  IMAD.WIDE R8, R18, 0x40, R8 ;  /* 0x0000004012087825 */ /* 0x004fc800078e0208 */
[-C--:B0-----:R-:W-:Y:S02]  /*3280*/  IMAD R5, R9, R14.reuse, RZ ;  /* 0x0000000e09057224 */ /* 0x081fe400078e02ff */
[----:B---3--:R-:W-:Y:S02]  /*3290*/  IMAD.IADD R0, R21, 0x1, -R0 ;  /* 0x0000000115007824 */ /* 0x008fe400078e0a00 */
[----:B------:R-:W-:-:S04]  /*32a0*/  IMAD.WIDE.U32 R10, R8, R14, R10 ;  /* 0x0000000e080a7225 */ /* 0x000fc800078e000a */
[----:B------:R-:W-:Y:S01]  /*32b0*/  IMAD R5, R8, R15, R5 ;  /* 0x0000000f08057224 */ /* 0x000fe200078e0205 */
[----:B------:R-:W-:-:S03]  /*32c0*/  ISETP.GT.AND P1, PT, R0, RZ, P0 ;  /* 0x000000ff0000720c */ /* 0x000fc60000724270 */
[----:B------:R-:W-:Y:S01]  /*32d0*/  IMAD.IADD R5, R11, 0x1, R5 ;  /* 0x000000010b057824 */ /* 0x000fe200078e0205 */
[----:B------:R-:W-:Y:S09]  /*32e0*/  @!P2 BRA `(.L_x_38) ;  /* 0x000000b0009ca947 */ /* 0x000ff20003800000 */
[----:B------:R-:W0:Y:S01]  /*32f0*/  LDC.64 R152, c[0x0][0x5b8] ;  /* 0x00016e00ff987b82 */ /* 0x000e220000000a00 */
[----:B------:R-:W-:Y:S01]  /*3300*/  ULDC.64 UR4, c[0x0][0x5c0] ;  /* 0x0001700000047ab9 */ /* 0x000fe20000000a00 */
[----:B------:R-:W2:Y:S01]  /*3310*/  LDL.LU R160, [R1] ;  /* 0x0000000001a07983 */ /* 0x000ea20000300800 */
[----:B------:R-:W-:-:S04]  /*3320*/  LEA R4, P2, R10, UR4, 0x1 ;  /* 0x000000040a047c11 */ /* 0x000fc8000f8408ff */
[----:B------:R-:W-:Y:S01]  /*3330*/  LEA.HI.X R5, R10, UR5, R5, 0x1, P2 ;  /* 0x000000050a057c11 */ /* 0x000fe200090f0c05 */
[----:B------:R-:W1:Y:S01]  /*3340*/  LDC.64 R18, c[0x0][0x5b0] ;  /* 0x00016c00ff127b82 */ /* 0x000e620000000a00 */
[----:B0-----:R-:W-:-:S07]  /*3350*/  IMAD R159, R20, R152, RZ ;  /* 0x00000098149f7224 */ /* 0x001fce00078e02ff */
[----:B------:R-:W0:Y:S01]  /*3360*/  LDC.64 R20, c[0x0][0x5a8] ;  /* 0x00016a00ff147b82 */ /* 0x000e220000000a00 */
[----:B------:R-:W-:-:S04]  /*3370*/  IMAD.WIDE.U32 R10, R17, R152, R12 ;  /* 0x00000098110a7225 */ /* 0x000fc800078e000c */
[----:B------:R-:W-:Y:S01]  /*3380*/  IMAD R159, R17, R153, R159 ;  /* 0x00000099119f7224 */ /* 0x000fe200078e029f */
[----:B------:R-:W-:Y:S01]  /*3390*/  IADD3 R154, P2, R6, R10, RZ ;  /* 0x0000000a069a7210 */ /* 0x000fe20007f5e0ff */
[----:B-1----:R-:W-:-:S03]  /*33a0*/  IMAD R153, R9, R18, RZ ;  /* 0x0000001209997224 */ /* 0x002fc600078e02ff */
[----:B------:R-:W-:Y:S01]  /*33b0*/  IADD3.X R155, R7, R11, R159, P2, !PT ;  /* 0x0000000b079b7210 */ /* 0x000fe200017fe49f */
[C---:B------:R-:W-:Y:S02]  /*33c0*/  IMAD R153, R8.reuse, R19, R153 ;  /* 0x0000001308997224 */ /* 0x040fe400078e0299 */
[----:B------:R-:W-:-:S04]  /*33d0*/  IMAD.WIDE.U32 R10, R8, R18, R154 ;  /* 0x00000012080a7225 */ /* 0x000fc800078e009a */
[----:B------:R-:W-:Y:S01]  /*33e0*/  IMAD.IADD R9, R11, 0x1, R153 ;  /* 0x000000010b097824 */ /* 0x000fe200078e0299 */
[----:B0-----:R-:W-:-:S04]  /*33f0*/  LEA R156, P2, R10, R20, 0x1 ;  /* 0x000000140a9c7211 */ /* 0x001fc800078408ff */
[----:B------:R-:W-:-:S05]  /*3400*/  LEA.HI.X R157, R10, R21, R9, 0x1, P2 ;  /* 0x000000150a9d7211 */ /* 0x000fca00010f0c09 */
[----:B------:R-:W3:Y:S01]  /*3410*/  @P1 LDG.E.LTC128B.U16 R158, desc[UR52][R156.64] ;  /* 0x000000349c9e1981 */ /* 0x000ee2000c1e1520 */
[----:B------:R-:W-:Y:S01]  /*3420*/  IMAD.WIDE.U32 R10, R8, R18, R6 ;  /* 0x00000012080a7225 */ /* 0x000fe200078e0006 */
[----:B------:R-:W-:Y:S03]  /*3430*/  BSSY B1, `(.L_x_39) ;  /* 0x0000014000017945 */ /* 0x000fe60003800000 */
[----:B---3--:R-:W-:-:S05]  /*3440*/  HADD2.F32 R9, -RZ, R158.H0_H0 ;  /* 0x2000009eff097230 */ /* 0x008fca0000004100 */
[----:B------:R-:W-:-:S04]  /*3450*/  FMUL R9, R9, R16 ;  /* 0x0000001009097220 */ /* 0x000fc80000400000 */
[----:B--2---:R-:W-:-:S05]  /*3460*/  FFMA R9, R160, R2, R9 ;  /* 0x00000002a0097223 */ /* 0x004fca0000000009 */
[----:B------:R-:W-:-:S05]  /*3470*/  F2FP.F16.F32.PACK_AB R9, RZ, R9 ;  /* 0x00000009ff09723e */ /* 0x000fca00000000ff */
[----:B------:R0:W-:Y:S01]  /*3480*/  @P1 STG.E.U16 desc[UR52][R4.64], R9 ;  /* 0x0000000904001986 */ /* 0x0001e2000c101534 */
[----:B------:R-:W-:-:S04]  /*3490*/  IADD3 R156, P1, R12, R10, RZ ;  /* 0x0000000a0c9c7210 */ /* 0x000fc80007f3e0ff */
[----:B------:R-:W-:-:S03]  /*34a0*/  IADD3.X R157, R13, R153, R11, P1, !PT ;  /* 0x000000990d9d7210 */ /* 0x000fc60000ffe40b */
[----:B------:R-:W-:-:S04]  /*34b0*/  IMAD.WIDE.U32 R156, R17, R152, R156 ;  /* 0x00000098119c7225 */ /* 0x000fc800078e009c */
[----:B0-----:R-:W-:Y:S01]  /*34c0*/  IMAD.IADD R9, R159, 0x1, R157 ;  /* 0x000000019f097824 */ /* 0x001fe200078e029d */
[----:B------:R-:W-:Y:S02]  /*34d0*/  LEA R10, P1, R156, R20, 0x1 ;  /* 0x000000149c0a7211 */ /* 0x000fe400078208ff */
[----:B------:R-:W-:Y:S02]  /*34e0*/  SHF.L.U64.HI R157, R18, 0x3, R19 ;  /* 0x00000003129d7819 */ /* 0x000fe40000010213 */
[----:B------:R-:W-:Y:S01]  /*34f0*/  LEA.HI.X R11, R156, R21, R9, 0x1, P1 ;  /* 0x000000159c0b7211 */ /* 0x000fe200008f0c09 */
[----:B------:R-:W-:Y:S01]  /*3500*/  IMAD.SHL.U32 R156, R18, 0x8, RZ ;  /* 0x00000008129c7824 */ /* 0x000fe200078e00ff */
[----:B------:R-:W-:-:S03]  /*3510*/  ISETP.GT.AND P1, PT, R3, 0x1, PT ;  /* 0x000000010300780c */ /* 0x000fc60003f24270 */
[----:B------:R-:W-:Y:S01]  /*3520*/  IMAD.WIDE.U32 R8, R8, R18, R156 ;  /* 0x0000001208087225 */ /* 0x000fe200078e009c */
[----:B------:R-:W-:Y:S02]  /*3530*/  ISETP.GT.AND P2, PT, R0, RZ, P1 ;  /* 0x000000ff0000720c */ /* 0x000fe40000f44270 */
[----:B------:R-:W-:-:S11]  /*3540*/  PRMT R18, R158, 0x7610, R18 ;  /* 0x000076109e127816 */ /* 0x000fd60000000012 */
[----:B------:R-:W-:Y:S05]  /*3550*/  @!P2 BRA `(.L_x_40) ;  /* 0x000000000004a947 */ /* 0x000fea0003800000 */
[----:B------:R0:W5:Y:S02]  /*3560*/  LDG.E.LTC128B.U16 R18, desc[UR52][R10.64+0x2] ;  /* 0x000002340a127981 */ /* 0x000164000c1e1520 */
.L_x_40:
[----:B------:R-:W-:Y:S05]  /*3570*/  BSYNC B1 ;  /* 0x0000000000017941 */ /* 0x000fea0003800000 */
.L_x_39:
[----:B------:R-:W2:Y:S01]  /*3580*/  LDL.LU R157, [R1+0x4] ;  /* 0x00000400019d7983 */ /* 0x000ea20000300800 */
[----:B-----5:R-:W-:Y:S02]  /*3590*/  HADD2.F32 R19, -RZ, R18.H0_H0 ;  /* 0x20000012ff137230 */ /* 0x020fe40000004100 */
[----:B------:R-:W-:Y:S01]  /*35a0*/  IMAD.IADD R153, R153, 0x1, R9 ;  /* 0x0000000199997824 */ /* 0x000fe200078e0209 */
[----:B------:R-:W-:Y:S01]  /*35b0*/  ISETP.GT.AND P0, PT, R0, 0x8, P0 ;  /* 0x000000080000780c */ /* 0x000fe20000704270 */
[----:B------:R-:W3:Y:S01]  /*35c0*/  LDL.LU R156, [R1+0x8] ;  /* 0x00000800019c7983 */ /* 0x000ee20000300800 */
[----:B------:R-:W-:-:S04]  /*35d0*/  FMUL R19, R19, R16 ;  /* 0x0000001013137220 */ /* 0x000fc80000400000 */
[----:B--2---:R-:W-:-:S05]  /*35e0*/  FFMA R19, R157, R2, R19 ;  /* 0x000000029d137223 */ /* 0x004fca0000000013 */
[----:B------:R-:W-:-:S05]  /*35f0*/  F2FP.F16.F32.PACK_AB R19, RZ, R19 ;  /* 0x00000013ff13723e */ /* 0x000fca00000000ff */
[----:B------:R1:W-:Y:S01]  /*3600*/  @P2 STG.E.U16 desc[UR52][R4.64+0x2], R19 ;  /* 0x0000021304002986 */ /* 0x0003e2000c101534 */
[----:B------:R-:W-:-:S05]  /*3610*/  IADD3 R9, P2, R154, R8, RZ ;  /* 0x000000089a097210 */ /* 0x000fca0007f5e0ff */
[----:B------:R-:W-:Y:S01]  /*3620*/  IMAD.X R155, R153, 0x1, R155, P2 ;  /* 0x00000001999b7824 */ /* 0x000fe200010e069b */
[----:B------:R-:W-:-:S04]  /*3630*/  LEA R154, P2, R9, R20, 0x1 ;  /* 0x00000014099a7211 */ /* 0x000fc800078408ff */
[----:B------:R-:W-:-:S05]  /*3640*/  LEA.HI.X R155, R9, R21, R155, 0x1, P2 ;  /* 0x00000015099b7211 */ /* 0x000fca00010f0c9b */
[----:B------:R-:W2:Y:S01]  /*3650*/  @P0 LDG.E.LTC128B.U16 R18, desc[UR52][R154.64] ;  /* 0x000000349a120981 */ /* 0x000ea2000c1e1520 */
[----:B------:R-:W-:Y:S01]  /*3660*/  IADD3 R8, P2, P3, R12, R8, R6 ;  /* 0x000000080c087210 */ /* 0x000fe20007b5e006 */
[----:B------:R-:W-:Y:S01]  /*3670*/  BSSY B1, `(.L_x_41) ;  /* 0x0000011000017945 */ /* 0x000fe20003800000 */
[----:B------:R-:W-:Y:S02]  /*3680*/  SHF.L.U64.HI R15, R14, 0x4, R15 ;  /* 0x000000040e0f7819 */ /* 0x000fe4000001020f */
[----:B------:R-:W-:Y:S02]  /*3690*/  IADD3.X R9, R13, R153, R7, P2, P3 ;  /* 0x000000990d097210 */ /* 0x000fe400017e6407 */
[----:B------:R-:W-:Y:S01]  /*36a0*/  ISETP.GT.AND P1, PT, R0, 0x8, P1 ;  /* 0x000000080000780c */ /* 0x000fe20000f24270 */
[----:B------:R-:W-:-:S04]  /*36b0*/  IMAD.WIDE.U32 R152, R17, R152, R8 ;  /* 0x0000009811987225 */ /* 0x000fc800078e0008 */
[----:B------:R-:W-:Y:S01]  /*36c0*/  IMAD.IADD R159, R159, 0x1, R153 ;  /* 0x000000019f9f7824 */ /* 0x000fe200078e0299 */
[----:B------:R-:W-:-:S04]  /*36d0*/  LEA R8, P2, R152, R20, 0x1 ;  /* 0x0000001498087211 */ /* 0x000fc800078408ff */
[----:B------:R-:W-:Y:S01]  /*36e0*/  LEA.HI.X R9, R152, R21, R159, 0x1, P2 ;  /* 0x0000001598097211 */ /* 0x000fe200010f0c9f */
[----:B--2---:R-:W-:-:S05]  /*36f0*/  HADD2.F32 R6, -RZ, R18.H0_H0 ;  /* 0x20000012ff067230 */ /* 0x004fca0000004100 */
[----:B------:R-:W-:-:S04]  /*3700*/  FMUL R6, R6, R16 ;  /* 0x0000001006067220 */ /* 0x000fc80000400000 */
[----:B---3--:R-:W-:Y:S01]  /*3710*/  FFMA R12, R156, R2, R6 ;  /* 0x000000029c0c7223 */ /* 0x008fe20000000006 */
[----:B------:R-:W-:-:S04]  /*3720*/  LEA R6, P2, R14, R4, 0x4 ;  /* 0x000000040e067211 */ /* 0x000fc800078420ff */
[----:B------:R-:W-:Y:S01]  /*3730*/  F2FP.F16.F32.PACK_AB R12, RZ, R12 ;  /* 0x0000000cff0c723e */ /* 0x000fe200000000ff */
[----:B------:R-:W-:-:S05]  /*3740*/  IMAD.X R7, R15, 0x1, R5, P2 ;  /* 0x000000010f077824 */ /* 0x000fca00010e0605 */
[----:B------:R1:W-:Y:S01]  /*3750*/  @P0 STG.E.U16 desc[UR52][R6.64], R12 ;  /* 0x0000000c06000986 */ /* 0x0003e2000c101534 */
[----:B------:R-:W-:Y:S05]  /*3760*/  @!P1 BRA `(.L_x_42) ;  /* 0x0000000000049947 */ /* 0x000fea0003800000 */
[----:B------:R2:W5:Y:S02]  /*3770*/  LDG.E.LTC128B.U16 R18, desc[UR52][R8.64+0x2] ;  /* 0x0000023408127981 */ /* 0x000564000c1e1520 */
.L_x_42:
[----:B------:R-:W-:Y:S05]  /*3780*/  BSYNC B1 ;  /* 0x0000000000017941 */ /* 0x000fea0003800000 */
.L_x_41:
[----:B------:R-:W3:Y:S01]  /*3790*/  LDL.LU R13, [R1+0xc] ;  /* 0x00000c00010d7983 */ /* 0x000ee20000300800 */
[----:B-1---5:R-:W-:Y:S01]  /*37a0*/  HADD2.F32 R12, -RZ, R18.H0_H0 ;  /* 0x20000012ff0c7230 */ /* 0x022fe20000004100 */
[----:B------:R-:W-:Y:S01]  /*37b0*/  ISETP.GT.AND P0, PT, R3, 0x8, PT ;  /* 0x000000080300780c */ /* 0x000fe20003f04270 */
[----:B------:R-:W-:Y:S03]  /*37c0*/  BSSY B1, `(.L_x_43) ;  /* 0x0000009000017945 */ /* 0x000fe60003800000 */
[----:B------:R-:W-:Y:S01]  /*37d0*/  FMUL R12, R12, R16 ;  /* 0x000000100c0c7220 */ /* 0x000fe20000400000 */
[----:B------:R-:W-:-:S03]  /*37e0*/  ISETP.GT.AND P2, PT, R0, RZ, P0 ;  /* 0x000000ff0000720c */ /* 0x000fc60000744270 */
[----:B---3--:R-:W-:-:S05]  /*37f0*/  FFMA R12, R13, R2, R12 ;  /* 0x000000020d0c7223 */ /* 0x008fca000000000c */
[----:B------:R-:W-:-:S05]  /*3800*/  F2FP.F16.F32.PACK_AB R12, RZ, R12 ;  /* 0x0000000cff0c723e */ /* 0x000fca00000000ff */
[----:B------:R1:W-:Y:S02]  /*3810*/  @P1 STG.E.U16 desc[UR52][R6.64+0x2], R12 ;  /* 0x0000020c06001986 */ /* 0x0003e4000c101534 */
[----:B-1----:R-:W-:Y:S01]  /*3820*/  PRMT R12, R18, 0x7610, R12 ;  /* 0x00007610120c7816 */ /* 0x002fe2000000000c */
[----:B------:R-:W-:Y:S06]  /*3830*/  @!P2 BRA `(.L_x_44) ;  /* 0x000000000004a947 */ /* 0x000fec0003800000 */
[----:B------:R1:W5:Y:S02]  /*3840*/  LDG.E.LTC128B.U16 R12, desc[UR52][R10.64+0x10] ;  /* 0x000010340a0c7981 */ /* 0x000364000c1e1520 */
.L_x_44:
[----:B------:R-:W-:Y:S05]  /*3850*/  BSYNC B1 ;  /* 0x0000000000017941 */ /* 0x000fea0003800000 */
.L_x_43:
[----:B------:R-:W3:Y:S01]  /*3860*/  LDL.LU R14, [R1+0x10] ;  /* 0x00001000010e7983 */ /* 0x000ee20000300800 */
[----:B-----5:R-:W-:Y:S01]  /*3870*/  HADD2.F32 R13, -RZ, R12.H0_H0 ;  /* 0x2000000cff0d7230 */ /* 0x020fe20000004100 */
[----:B------:R-:W-:Y:S01]  /*3880*/  ISETP.GT.AND P1, PT, R3, 0x9, PT ;  /* 0x000000090300780c */ /* 0x000fe20003f24270 */
[----:B------:R-:W-:Y:S03]  /*3890*/  BSSY B1, `(.L_x_45) ;  /* 0x0000008000017945 */ /* 0x000fe60003800000 */
[----:B------:R-:W-:Y:S01]  /*38a0*/  FMUL R13, R13, R16 ;  /* 0x000000100d0d7220 */ /* 0x000fe20000400000 */
[----:B------:R-:W-:-:S03]  /*38b0*/  ISETP.GT.AND P3, PT, R0, RZ, P1 ;  /* 0x000000ff0000720c */ /* 0x000fc60000f64270 */
[----:B---3--:R-:W-:-:S05]  /*38c0*/  FFMA R13, R14, R2, R13 ;  /* 0x000000020e0d7223 */ /* 0x008fca000000000d */
[----:B------:R-:W-:-:S05]  /*38d0*/  F2FP.F16.F32.PACK_AB R13, RZ, R13 ;  /* 0x0000000dff0d723e */ /* 0x000fca00000000ff */
[----:B------:R3:W-:Y:S01]  /*38e0*/  @P2 STG.E.U16 desc[UR52][R4.64+0x10], R13 ;  /* 0x0000100d04002986 */ /* 0x0007e2000c101534 */
[----:B------:R-:W-:Y:S05]  /*38f0*/  @!P3 BRA `(.L_x_46) ;  /* 0x000000000004b947 */ /* 0x000fea0003800000 */
[----:B------:R4:W5:Y:S02]  /*3900*/  LDG.E.LTC128B.U16 R12, desc[UR52][R10.64+0x12] ;  /* 0x000012340a0c7981 */ /* 0x000964000c1e1520 */
.L_x_46:
[----:B------:R-:W-:Y:S05]  /*3910*/  BSYNC B1 ;  /* 0x0000000000017941 */ /* 0x000fea0003800000 */
.L_x_45:
[----:B------:R-:W2:Y:S01]  /*3920*/  LDL.LU R14, [R1+0x14] ;  /* 0x00001400010e7983 */ /* 0x000ea20000300800 */
[----:B---3-5:R-:W-:Y:S01]  /*3930*/  HADD2.F32 R13, -RZ, R12.H0_H0 ;  /* 0x2000000cff0d7230 */ /* 0x028fe20000004100 */
[----:B------:R-:W-:Y:S01]  /*3940*/  ISETP.GT.AND P0, PT, R0, 0x8, P0 ;  /* 0x000000080000780c */ /* 0x000fe20000704270 */
[----:B------:R-:W-:Y:S03]  /*3950*/  BSSY B1, `(.L_x_47) ;  /* 0x0000007000017945 */ /* 0x000fe60003800000 */
[----:B------:R-:W-:-:S04]  /*3960*/  FMUL R13, R13, R16 ;  /* 0x000000100d0d7220 */ /* 0x000fc80000400000 */
[----:B--2---:R-:W-:-:S05]  /*3970*/  FFMA R13, R14, R2, R13 ;  /* 0x000000020e0d7223 */ /* 0x004fca000000000d */
[----:B------:R-:W-:-:S05]  /*3980*/  F2FP.F16.F32.PACK_AB R13, RZ, R13 ;  /* 0x0000000dff0d723e */ /* 0x000fca00000000ff */
[----:B------:R2:W-:Y:S01]  /*3990*/  @P3 STG.E.U16 desc[UR52][R4.64+0x12], R13 ;  /* 0x0000120d04003986 */ /* 0x0005e2000c101534 */
[----:B------:R-:W-:Y:S05]  /*39a0*/  @!P0 BRA `(.L_x_48) ;  /* 0x0000000000048947 */ /* 0x000fea0003800000 */
[----:B------:R3:W5:Y:S02]  /*39b0*/  LDG.E.LTC128B.U16 R12, desc[UR52][R8.64+0x10] ;  /* 0x00001034080c7981 */ /* 0x000764000c1e1520 */
.L_x_48:
[----:B------:R-:W-:Y:S05]  /*39c0*/  BSYNC B1 ;  /* 0x0000000000017941 */ /* 0x000fea0003800000 */
.L_x_47:
[----:B------:R-:W4:Y:S01]  /*39d0*/  LDL.LU R14, [R1+0x18] ;  /* 0x00001800010e7983 */ /* 0x000f220000300800 */
[----:B--2--5:R-:W-:Y:S01]  /*39e0*/  HADD2.F32 R13, -RZ, R12.H0_H0 ;  /* 0x2000000cff0d7230 */ /* 0x024fe20000004100 */
[----:B------:R-:W-:Y:S01]  /*39f0*/  ISETP.GT.AND P1, PT, R0, 0x8, P1 ;  /* 0x000000080000780c */ /* 0x000fe20000f24270 */
[----:B------:R-:W-:Y:S03]  /*3a00*/  BSSY B1, `(.L_x_49) ;  /* 0x0000007000017945 */ /* 0x000fe60003800000 */
[----:B------:R-:W-:-:S04]  /*3a10*/  FMUL R13, R13, R16 ;  /* 0x000000100d0d7220 */ /* 0x000fc80000400000 */
[----:B----4-:R-:W-:-:S05]  /*3a20*/  FFMA R13, R14, R2, R13 ;  /* 0x000000020e0d7223 */ /* 0x010fca000000000d */
[----:B------:R-:W-:-:S05]  /*3a30*/  F2FP.F16.F32.PACK_AB R13, RZ, R13 ;  /* 0x0000000dff0d723e */ /* 0x000fca00000000ff */
[----:B------:R2:W-:Y:S01]  /*3a40*/  @P0 STG.E.U16 desc[UR52][R6.64+0x10], R13 ;  /* 0x0000100d06000986 */ /* 0x0005e2000c101534 */
[----:B------:R-:W-:Y:S05]  /*3a50*/  @!P1 BRA `(.L_x_50) ;  /* 0x0000000000049947 */ /* 0x000fea0003800000 */
[----:B------:R4:W5:Y:S02]  /*3a60*/  LDG.E.LTC128B.U16 R12, desc[UR52][R8.64+0x12] ;  /* 0x00001234080c7981 */ /* 0x000964000c1e1520 */
.L_x_50:
[----:B------:R-:W-:Y:S05]  /*3a70*/  BSYNC B1 ;  /* 0x0000000000017941 */ /* 0x000fea0003800000 */
.L_x_49:
[----:B------:R-:W3:Y:S01]  /*3a80*/  LDL.LU R14, [R1+0x1c] ;  /* 0x00001c00010e7983 */ /* 0x000ee20000300800 */
[----:B--2--5:R-:W-:Y:S01]  /*3a90*/  HADD2.F32 R13, -RZ, R12.H0_H0 ;  /* 0x2000000cff0d7230 */ /* 0x024fe20000004100 */
        /* <DEDUP_REMOVED lines=9> */
.L_x_52:
[----:B------:R-:W-:Y:S05]  /*3b30*/  BSYNC B1 ;  /* 0x0000000000017941 */ /* 0x000fea0003800000 */
.L_x_51:
[----:B------:R-:W4:Y:S01]  /*3b40*/  LDL.LU R14, [R1+0x20] ;  /* 0x00002000010e7983 */ /* 0x000f220000300800 */
[----:B--2--5:R-:W-:Y:S01]  /*3b50*/  HADD2.F32 R13, -RZ, R12.H0_H0 ;  /* 0x2000000cff0d7230 */ /* 0x024fe20000004100 */
[----:B------:R-:W-:Y:S01]  /*3b60*/  ISETP.GT.AND P1, PT, R3, 0x11, PT ;  /* 0x000000110300780c */ /* 0x000fe20003f24270 */
[----:B------:R-:W-:Y:S03]  /*3b70*/  BSSY B1, `(.L_x_53) ;  /* 0x0000008000017945 */ /* 0x000fe60003800000 */
[----:B------:R-:W-:Y:S01]  /*3b80*/  FMUL R13, R13, R16 ;  /* 0x000000100d0d7220 */ /* 0x000fe20000400000 */
[----:B------:R-:W-:-:S03]  /*3b90*/  ISETP.GT.AND P3, PT, R0, RZ, P1 ;  /* 0x000000ff0000720c */ /* 0x000fc60000f64270 */
[----:B----4-:R-:W-:-:S05]  /*3ba0*/  FFMA R13, R14, R2, R13 ;  /* 0x000000020e0d7223 */ /* 0x010fca000000000d */
[----:B------:R-:W-:-:S05]  /*3bb0*/  F2FP.F16.F32.PACK_AB R13, RZ, R13 ;  /* 0x0000000dff0d723e */ /* 0x000fca00000000ff */
[----:B------:R2:W-:Y:S01]  /*3bc0*/  @P2 STG.E.U16 desc[UR52][R4.64+0x20], R13 ;  /* 0x0000200d04002986 */ /* 0x0005e2000c101534 */
[----:B------:R-:W-:Y:S05]  /*3bd0*/  @!P3 BRA `(.L_x_54) ;  /* 0x000000000004b947 */ /* 0x000fea0003800000 */
[----:B------:R4:W5:Y:S02]  /*3be0*/  LDG.E.LTC128B.U16 R12, desc[UR52][R10.64+0x22] ;  /* 0x000022340a0c7981 */ /* 0x000964000c1e1520 */
.L_x_54:
[----:B------:R-:W-:Y:S05]  /*3bf0*/  BSYNC B1 ;  /* 0x0000000000017941 */ /* 0x000fea0003800000 */
.L_x_53:
[----:B------:R-:W3:Y:S01]  /*3c00*/  LDL.LU R14, [R1+0x24] ;  /* 0x00002400010e7983 */ /* 0x000ee20000300800 */
[----:B--2--5:R-:W-:Y:S01]  /*3c10*/  HADD2.F32 R13, -RZ, R12.H0_H0 ;  /* 0x2000000cff0d7230 */ /* 0x024fe20000004100 */
[----:B------:R-:W-:Y:S01]  /*3c20*/  ISETP.GT.AND P0, PT, R0, 0x8, P0 ;  /* 0x000000080000780c */ /* 0x000fe20000704270 */
[----:B------:R-:W-:Y:S03]  /*3c30*/  BSSY B1, `(.L_x_55) ;  /* 0x0000007000017945 */ /* 0x000fe60003800000 */
[----:B------:R-:W-:-:S04]  /*3c40*/  FMUL R13, R13, R16 ;  /* 0x000000100d0d7220 */ /* 0x000fc80000400000 */
[----:B---3--:R-:W-:-:S05]  /*3c50*/  FFMA R13, R14, R2, R13 ;  /* 0x000000020e0d7223 */ /* 0x008fca000000000d */
[----:B------:R-:W-:-:S05]  /*3c60*/  F2FP.F16.F32.PACK_AB R13, RZ, R13 ;  /* 0x0000000dff0d723e */ /* 0x000fca00000000ff */
[----:B------:R2:W-:Y:S01]  /*3c70*/  @P3 STG.E.U16 desc[UR52][R4.64+0x22], R13 ;  /* 0x0000220d04003986 */ /* 0x0005e2000c101534 */
[----:B------:R-:W-:Y:S05]  /*3c80*/  @!P0 BRA `(.L_x_56) ;  /* 0x0000000000048947 */ /* 0x000fea0003800000 */
[----:B------:R3:W5:Y:S02]  /*3c90*/  LDG.E.LTC128B.U16 R12, desc[UR52][R8.64+0x20] ;  /* 0x00002034080c7981 */ /* 0x000764000c1e1520 */
.L_x_56:
[----:B------:R-:W-:Y:S05]  /*3ca0*/  BSYNC B1 ;  /* 0x0000000000017941 */ /* 0x000fea0003800000 */
.L_x_55:
        /* <DEDUP_REMOVED lines=10> */
.L_x_58:
[----:B------:R-:W-:Y:S05]  /*3d50*/  BSYNC B1 ;  /* 0x0000000000017941 */ /* 0x000fea0003800000 */
.L_x_57:
        /* <DEDUP_REMOVED lines=11> */
.L_x_60:
[----:B------:R-:W-:Y:S05]  /*3e10*/  BSYNC B1 ;  /* 0x0000000000017941 */ /* 0x000fea0003800000 */
.L_x_59:
        /* <DEDUP_REMOVED lines=11> */
.L_x_62:
[----:B------:R-:W-:Y:S05]  /*3ed0*/  BSYNC B1 ;  /* 0x0000000000017941 */ /* 0x000fea0003800000 */
.L_x_61:
        /* <DEDUP_REMOVED lines=10> */
.L_x_64:
[----:B------:R-:W-:Y:S05]  /*3f80*/  BSYNC B1 ;  /* 0x0000000000017941 */ /* 0x000fea0003800000 */
.L_x_63:
        /* <DEDUP_REMOVED lines=10> */
.L_x_66:
[----:B------:R-:W-:Y:S05]  /*4030*/  BSYNC B1 ;  /* 0x0000000000017941 */ /* 0x000fea0003800000 */
.L_x_65:
        /* <DEDUP_REMOVED lines=11> */
.L_x_68:
[----:B------:R-:W-:Y:S05]  /*40f0*/  BSYNC B1 ;  /* 0x0000000000017941 */ /* 0x000fea0003800000 */
.L_x_67:
        /* <DEDUP_REMOVED lines=11> */
.L_x_70:
[----:B------:R-:W-:Y:S05]  /*41b0*/  BSYNC B1 ;  /* 0x0000000000017941 */ /* 0x000fea0003800000 */
.L_x_69:
        /* <DEDUP_REMOVED lines=10> */
.L_x_72:
[----:B------:R-:W-:Y:S05]  /*4260*/  BSYNC B1 ;  /* 0x0000000000017941 */ /* 0x000fea0003800000 */
.L_x_71:
        /* <DEDUP_REMOVED lines=10> */
.L_x_74:
[----:B------:R-:W-:Y:S05]  /*4310*/  BSYNC B1 ;  /* 0x0000000000017941 */ /* 0x000fea0003800000 */
.L_x_73:
        /* <DEDUP_REMOVED lines=11> */
.L_x_76:
[----:B------:R-:W-:Y:S05]  /*43d0*/  BSYNC B1 ;  /* 0x0000000000017941 */ /* 0x000fea0003800000 */
.L_x_75:
        /* <DEDUP_REMOVED lines=11> */
.L_x_78:
[----:B------:R-:W-:Y:S05]  /*4490*/  BSYNC B1 ;  /* 0x0000000000017941 */ /* 0x000fea0003800000 */
.L_x_77:
        /* <DEDUP_REMOVED lines=10> */
.L_x_80:
[----:B------:R-:W-:Y:S05]  /*4540*/  BSYNC B1 ;  /* 0x0000000000017941 */ /* 0x000fea0003800000 */
.L_x_79:
        /* <DEDUP_REMOVED lines=10> */
.L_x_82:
[----:B------:R-:W-:Y:S05]  /*45f0*/  BSYNC B1 ;  /* 0x0000000000017941 */ /* 0x000fea0003800000 */
.L_x_81:
        /* <DEDUP_REMOVED lines=11> */
.L_x_84:
[----:B------:R-:W-:Y:S05]  /*46b0*/  BSYNC B1 ;  /* 0x0000000000017941 */ /* 0x000fea0003800000 */
.L_x_83:
        /* <DEDUP_REMOVED lines=11> */
.L_x_86:
[----:B------:R-:W-:Y:S05]  /*4770*/  BSYNC B1 ;  /* 0x0000000000017941 */ /* 0x000fea0003800000 */
.L_x_85:
        /* <DEDUP_REMOVED lines=10> */
.L_x_88:
[----:B------:R-:W-:Y:S05]  /*4820*/  BSYNC B1 ;  /* 0x0000000000017941 */ /* 0x000fea0003800000 */
.L_x_87:
        /* <DEDUP_REMOVED lines=10> */
.L_x_90:
[----:B------:R-:W-:Y:S05]  /*48d0*/  BSYNC B1 ;  /* 0x0000000000017941 */ /* 0x000fea0003800000 */
.L_x_89:
        /* <DEDUP_REMOVED lines=11> */
.L_x_92:
[----:B------:R-:W-:Y:S05]  /*4990*/  BSYNC B1 ;  /* 0x0000000000017941 */ /* 0x000fea0003800000 */
.L_x_91:
        /* <DEDUP_REMOVED lines=11> */
.L_x_94:
[----:B------:R-:W-:Y:S05]  /*4a50*/  BSYNC B1 ;  /* 0x0000000000017941 */ /* 0x000fea0003800000 */
.L_x_93:
        /* <DEDUP_REMOVED lines=10> */
.L_x_96:
[----:B------:R-:W-:Y:S05]  /*4b00*/  BSYNC B1 ;  /* 0x0000000000017941 */ /* 0x000fea0003800000 */
.L_x_95:
        /* <DEDUP_REMOVED lines=10> */
.L_x_98:
[----:B------:R-:W-:Y:S05]  /*4bb0*/  BSYNC B1 ;  /* 0x0000000000017941 */ /* 0x000fea0003800000 */
.L_x_97:
        /* <DEDUP_REMOVED lines=11> */
.L_x_100:
[----:B------:R-:W-:Y:S05]  /*4c70*/  BSYNC B1 ;  /* 0x0000000000017941 */ /* 0x000fea0003800000 */
.L_x_99:
        /* <DEDUP_REMOVED lines=11> */
.L_x_102:
[----:B------:R-:W-:Y:S05]  /*4d30*/  BSYNC B1 ;  /* 0x0000000000017941 */ /* 0x000fea0003800000 */
.L_x_101:
        /* <DEDUP_REMOVED lines=10> */
.L_x_104:
[----:B------:R-:W-:Y:S05]  /*4de0*/  BSYNC B1 ;  /* 0x0000000000017941 */ /* 0x000fea0003800000 */
.L_x_103:
        /* <DEDUP_REMOVED lines=10> */
.L_x_106:
[----:B------:R-:W-:Y:S05]  /*4e90*/  BSYNC B1 ;  /* 0x0000000000017941 */ /* 0x000fea0003800000 */
.L_x_105:
        /* <DEDUP_REMOVED lines=11> */
.L_x_108:
[----:B------:R-:W-:Y:S05]  /*4f50*/  BSYNC B1 ;  /* 0x0000000000017941 */ /* 0x000fea0003800000 */
.L_x_107:
        /* <DEDUP_REMOVED lines=11> */
.L_x_110:
[----:B------:R-:W-:Y:S05]  /*5010*/  BSYNC B1 ;  /* 0x0000000000017941 */ /* 0x000fea0003800000 */
.L_x_109:
        /* <DEDUP_REMOVED lines=10> */
.L_x_112:
[----:B------:R-:W-:Y:S05]  /*50c0*/  BSYNC B1 ;  /* 0x0000000000017941 */ /* 0x000fea0003800000 */
.L_x_111:
        /* <DEDUP_REMOVED lines=10> */
.L_x_114:
[----:B------:R-:W-:Y:S05]  /*5170*/  BSYNC B1 ;  /* 0x0000000000017941 */ /* 0x000fea0003800000 */
.L_x_113:
        /* <DEDUP_REMOVED lines=11> */
.L_x_116:
[----:B------:R-:W-:Y:S05]  /*5230*/  BSYNC B1 ;  /* 0x0000000000017941 */ /* 0x000fea0003800000 */
.L_x_115:
        /* <DEDUP_REMOVED lines=11> */
.L_x_118:
[----:B------:R-:W-:Y:S05]  /*52f0*/  BSYNC B1 ;  /* 0x0000000000017941 */ /* 0x000fea0003800000 */
.L_x_117:
        /* <DEDUP_REMOVED lines=10> */
.L_x_120:
[----:B------:R-:W-:Y:S05]  /*53a0*/  BSYNC B1 ;  /* 0x0000000000017941 */ /* 0x000fea0003800000 */
.L_x_119:
        /* <DEDUP_REMOVED lines=10> */
.L_x_122:
[----:B------:R-:W-:Y:S05]  /*5450*/  BSYNC B1 ;  /* 0x0000000000017941 */ /* 0x000fea0003800000 */
.L_x_121:
        /* <DEDUP_REMOVED lines=11> */
.L_x_124:
[----:B------:R-:W-:Y:S05]  /*5510*/  BSYNC B1 ;  /* 0x0000000000017941 */ /* 0x000fea0003800000 */
.L_x_123:
        /* <DEDUP_REMOVED lines=11> */
.L_x_126:
[----:B------:R-:W-:Y:S05]  /*55d0*/  BSYNC B1 ;  /* 0x0000000000017941 */ /* 0x000fea0003800000 */
.L_x_125:
        /* <DEDUP_REMOVED lines=10> */
.L_x_128:
[----:B------:R-:W-:Y:S05]  /*5680*/  BSYNC B1 ;  /* 0x0000000000017941 */ /* 0x000fea0003800000 */
.L_x_127:
        /* <DEDUP_REMOVED lines=10> */
.L_x_130:
[----:B------:R-:W-:Y:S05]  /*5730*/  BSYNC B1 ;  /* 0x0000000000017941 */ /* 0x000fea0003800000 */
.L_x_129:
        /* <DEDUP_REMOVED lines=11> */
.L_x_132:
[----:B------:R-:W-:Y:S05]  /*57f0*/  BSYNC B1 ;  /* 0x0000000000017941 */ /* 0x000fea0003800000 */
.L_x_131:
        /* <DEDUP_REMOVED lines=11> */
.L_x_134:
[----:B------:R-:W-:Y:S05]  /*58b0*/  BSYNC B1 ;  /* 0x0000000000017941 */ /* 0x000fea0003800000 */
.L_x_133:
        /* <DEDUP_REMOVED lines=10> */
.L_x_136:
[----:B------:R-:W-:Y:S05]  /*5960*/  BSYNC B1 ;  /* 0x0000000000017941 */ /* 0x000fea0003800000 */
.L_x_135:
        /* <DEDUP_REMOVED lines=10> */
.L_x_138:
[----:B------:R-:W-:Y:S05]  /*5a10*/  BSYNC B1 ;  /* 0x0000000000017941 */ /* 0x000fea0003800000 */
.L_x_137:
        /* <DEDUP_REMOVED lines=11> */
.L_x_140:
[----:B------:R-:W-:Y:S05]  /*5ad0*/  BSYNC B1 ;  /* 0x0000000000017941 */ /* 0x000fea0003800000 */
.L_x_139:
        /* <DEDUP_REMOVED lines=11> */
.L_x_142:
[----:B------:R-:W-:Y:S05]  /*5b90*/  BSYNC B1 ;  /* 0x0000000000017941 */ /* 0x000fea0003800000 */
.L_x_141:
        /* <DEDUP_REMOVED lines=10> */
.L_x_144:
[----:B------:R-:W-:Y:S05]  /*5c40*/  BSYNC B1 ;  /* 0x0000000000017941 */ /* 0x000fea0003800000 */
.L_x_143:
        /* <DEDUP_REMOVED lines=10> */
.L_x_146:
[----:B------:R-:W-:Y:S05]  /*5cf0*/  BSYNC B1 ;  /* 0x0000000000017941 */ /* 0x000fea0003800000 */
.L_x_145:
        /* <DEDUP_REMOVED lines=11> */
.L_x_148:
[----:B------:R-:W-:Y:S05]  /*5db0*/  BSYNC B1 ;  /* 0x0000000000017941 */ /* 0x000fea0003800000 */
.L_x_147:
        /* <DEDUP_REMOVED lines=11> */
.L_x_150:
[----:B------:R-:W-:Y:S05]  /*5e70*/  BSYNC B1 ;  /* 0x0000000000017941 */ /* 0x000fea0003800000 */
.L_x_149:
        /* <DEDUP_REMOVED lines=10> */
.L_x_152:
[----:B------:R-:W-:Y:S05]  /*5f20*/  BSYNC B1 ;  /* 0x0000000000017941 */ /* 0x000fea0003800000 */
.L_x_151:
        /* <DEDUP_REMOVED lines=10> */
.L_x_154:
[----:B------:R-:W-:Y:S05]  /*5fd0*/  BSYNC B1 ;  /* 0x0000000000017941 */ /* 0x000fea0003800000 */
.L_x_153:
        /* <DEDUP_REMOVED lines=11> */
.L_x_156:
[----:B------:R-:W-:Y:S05]  /*6090*/  BSYNC B1 ;  /* 0x0000000000017941 */ /* 0x000fea0003800000 */
.L_x_155:
        /* <DEDUP_REMOVED lines=11> */
.L_x_158:
[----:B------:R-:W-:Y:S05]  /*6150*/  BSYNC B1 ;  /* 0x0000000000017941 */ /* 0x000fea0003800000 */
.L_x_157:
        /* <DEDUP_REMOVED lines=10> */
.L_x_160:
[----:B------:R-:W-:Y:S05]  /*6200*/  BSYNC B1 ;  /* 0x0000000000017941 */ /* 0x000fea0003800000 */
.L_x_159:
        /* <DEDUP_REMOVED lines=10> */
.L_x_162:
[----:B------:R-:W-:Y:S05]  /*62b0*/  BSYNC B1 ;  /* 0x0000000000017941 */ /* 0x000fea0003800000 */
.L_x_161:
        /* <DEDUP_REMOVED lines=11> */
.L_x_164:
[----:B------:R-:W-:Y:S05]  /*6370*/  BSYNC B1 ;  /* 0x0000000000017941 */ /* 0x000fea0003800000 */
.L_x_163:
        /* <DEDUP_REMOVED lines=11> */
.L_x_166:
[----:B------:R-:W-:Y:S05]  /*6430*/  BSYNC B1 ;  /* 0x0000000000017941 */ /* 0x000fea0003800000 */
.L_x_165:
        /* <DEDUP_REMOVED lines=10> */
.L_x_168:
[----:B------:R-:W-:Y:S05]  /*64e0*/  BSYNC B1 ;  /* 0x0000000000017941 */ /* 0x000fea0003800000 */
.L_x_167:
        /* <DEDUP_REMOVED lines=10> */
.L_x_170:
[----:B------:R-:W-:Y:S05]  /*6590*/  BSYNC B1 ;  /* 0x0000000000017941 */ /* 0x000fea0003800000 */
.L_x_169:
        /* <DEDUP_REMOVED lines=11> */
.L_x_172:
[----:B------:R-:W-:Y:S05]  /*6650*/  BSYNC B1 ;  /* 0x0000000000017941 */ /* 0x000fea0003800000 */
.L_x_171:
        /* <DEDUP_REMOVED lines=11> */
.L_x_174:
[----:B------:R-:W-:Y:S05]  /*6710*/  BSYNC B1 ;  /* 0x0000000000017941 */ /* 0x000fea0003800000 */
.L_x_173:
        /* <DEDUP_REMOVED lines=10> */
.L_x_176:
[----:B------:R-:W-:Y:S05]  /*67c0*/  BSYNC B1 ;  /* 0x0000000000017941 */ /* 0x000fea0003800000 */
.L_x_175:
        /* <DEDUP_REMOVED lines=10> */
.L_x_178:
[----:B------:R-:W-:Y:S05]  /*6870*/  BSYNC B1 ;  /* 0x0000000000017941 */ /* 0x000fea0003800000 */
.L_x_177:
        /* <DEDUP_REMOVED lines=11> */
.L_x_180:
[----:B------:R-:W-:Y:S05]  /*6930*/  BSYNC B1 ;  /* 0x0000000000017941 */ /* 0x000fea0003800000 */
.L_x_179:
        /* <DEDUP_REMOVED lines=11> */
.L_x_182:
[----:B------:R-:W-:Y:S05]  /*69f0*/  BSYNC B1 ;  /* 0x0000000000017941 */ /* 0x000fea0003800000 */
.L_x_181:
        /* <DEDUP_REMOVED lines=10> */
.L_x_184:
[----:B------:R-:W-:Y:S05]  /*6aa0*/  BSYNC B1 ;  /* 0x0000000000017941 */ /* 0x000fea0003800000 */
.L_x_183:
        /* <DEDUP_REMOVED lines=10> */
.L_x_186:
[----:B------:R-:W-:Y:S05]  /*6b50*/  BSYNC B1 ;  /* 0x0000000000017941 */ /* 0x000fea0003800000 */
.L_x_185:
        /* <DEDUP_REMOVED lines=11> */
.L_x_188:
[----:B------:R-:W-:Y:S05]  /*6c10*/  BSYNC B1 ;  /* 0x0000000000017941 */ /* 0x000fea0003800000 */
.L_x_187:
        /* <DEDUP_REMOVED lines=11> */
.L_x_190:
[----:B------:R-:W-:Y:S05]  /*6cd0*/  BSYNC B1 ;  /* 0x0000000000017941 */ /* 0x000fea0003800000 */
.L_x_189:
        /* <DEDUP_REMOVED lines=10> */
.L_x_192:
[----:B------:R-:W-:Y:S05]  /*6d80*/  BSYNC B1 ;  /* 0x0000000000017941 */ /* 0x000fea0003800000 */
.L_x_191:
        /* <DEDUP_REMOVED lines=10> */
.L_x_194:
[----:B------:R-:W-:Y:S05]  /*6e30*/  BSYNC B1 ;  /* 0x0000000000017941 */ /* 0x000fea0003800000 */
.L_x_193:
        /* <DEDUP_REMOVED lines=11> */
.L_x_196:
[----:B------:R-:W-:Y:S05]  /*6ef0*/  BSYNC B1 ;  /* 0x0000000000017941 */ /* 0x000fea0003800000 */
.L_x_195:
        /* <DEDUP_REMOVED lines=11> */
.L_x_198:
[----:B------:R-:W-:Y:S05]  /*6fb0*/  BSYNC B1 ;  /* 0x0000000000017941 */ /* 0x000fea0003800000 */
.L_x_197:
        /* <DEDUP_REMOVED lines=10> */
.L_x_200:
[----:B------:R-:W-:Y:S05]  /*7060*/  BSYNC B1 ;  /* 0x0000000000017941 */ /* 0x000fea0003800000 */
.L_x_199:
        /* <DEDUP_REMOVED lines=10> */
.L_x_202:
[----:B------:R-:W-:Y:S05]  /*7110*/  BSYNC B1 ;  /* 0x0000000000017941 */ /* 0x000fea0003800000 */
.L_x_201:
        /* <DEDUP_REMOVED lines=11> */
.L_x_204:
[----:B------:R-:W-:Y:S05]  /*71d0*/  BSYNC B1 ;  /* 0x0000000000017941 */ /* 0x000fea0003800000 */
.L_x_203:
        /* <DEDUP_REMOVED lines=11> */
.L_x_206:
[----:B------:R-:W-:Y:S05]  /*7290*/  BSYNC B1 ;  /* 0x0000000000017941 */ /* 0x000fea0003800000 */
.L_x_205:
        /* <DEDUP_REMOVED lines=10> */
.L_x_208:
[----:B------:R-:W-:Y:S05]  /*7340*/  BSYNC B1 ;  /* 0x0000000000017941 */ /* 0x000fea0003800000 */
.L_x_207:
        /* <DEDUP_REMOVED lines=10> */
.L_x_210:
[----:B------:R-:W-:Y:S05]  /*73f0*/  BSYNC B1 ;  /* 0x0000000000017941 */ /* 0x000fea0003800000 */
.L_x_209:
        /* <DEDUP_REMOVED lines=11> */
.L_x_212:
[----:B------:R-:W-:Y:S05]  /*74b0*/  BSYNC B1 ;  /* 0x0000000000017941 */ /* 0x000fea0003800000 */
.L_x_211:
        /* <DEDUP_REMOVED lines=11> */
.L_x_214:
[----:B------:R-:W-:Y:S05]  /*7570*/  BSYNC B1 ;  /* 0x0000000000017941 */ /* 0x000fea0003800000 */
.L_x_213:
        /* <DEDUP_REMOVED lines=10> */
.L_x_216:
[----:B------:R-:W-:Y:S05]  /*7620*/  BSYNC B1 ;  /* 0x0000000000017941 */ /* 0x000fea0003800000 */
.L_x_215:
        /* <DEDUP_REMOVED lines=10> */
.L_x_218:
[----:B------:R-:W-:Y:S05]  /*76d0*/  BSYNC B1 ;  /* 0x0000000000017941 */ /* 0x000fea0003800000 */
.L_x_217:
        /* <DEDUP_REMOVED lines=11> */
.L_x_220:
[----:B------:R-:W-:Y:S05]  /*7790*/  BSYNC B1 ;  /* 0x0000000000017941 */ /* 0x000fea0003800000 */
.L_x_219:
        /* <DEDUP_REMOVED lines=11> */
.L_x_222:
[----:B------:R-:W-:Y:S05]  /*7850*/  BSYNC B1 ;  /* 0x0000000000017941 */ /* 0x000fea0003800000 */
.L_x_221:
        /* <DEDUP_REMOVED lines=10> */
.L_x_224:
[----:B------:R-:W-:Y:S05]  /*7900*/  BSYNC B1 ;  /* 0x0000000000017941 */ /* 0x000fea0003800000 */
.L_x_223:
        /* <DEDUP_REMOVED lines=10> */
.L_x_226:
[----:B------:R-:W-:Y:S05]  /*79b0*/  BSYNC B1 ;  /* 0x0000000000017941 */ /* 0x000fea0003800000 */
.L_x_225:
        /* <DEDUP_REMOVED lines=11> */
.L_x_228:
[----:B------:R-:W-:Y:S05]  /*7a70*/  BSYNC B1 ;  /* 0x0000000000017941 */ /* 0x000fea0003800000 */
.L_x_227:
        /* <DEDUP_REMOVED lines=11> */
.L_x_230:
[----:B------:R-:W-:Y:S05]  /*7b30*/  BSYNC B1 ;  /* 0x0000000000017941 */ /* 0x000fea0003800000 */
.L_x_229:
        /* <DEDUP_REMOVED lines=10> */
.L_x_232:
[----:B------:R-:W-:Y:S05]  /*7be0*/  BSYNC B1 ;  /* 0x0000000000017941 */ /* 0x000fea0003800000 */
.L_x_231:
        /* <DEDUP_REMOVED lines=10> */
.L_x_234:
[----:B------:R-:W-:Y:S05]  /*7c90*/  BSYNC B1 ;  /* 0x0000000000017941 */ /* 0x000fea0003800000 */
.L_x_233:
        /* <DEDUP_REMOVED lines=11> */
.L_x_236:
[----:B------:R-:W-:Y:S05]  /*7d50*/  BSYNC B1 ;  /* 0x0000000000017941 */ /* 0x000fea0003800000 */
.L_x_235:
        /* <DEDUP_REMOVED lines=11> */
.L_x_238:
[----:B------:R-:W-:Y:S05]  /*7e10*/  BSYNC B1 ;  /* 0x0000000000017941 */ /* 0x000fea0003800000 */
.L_x_237:
        /* <DEDUP_REMOVED lines=10> */
.L_x_240:
[----:B------:R-:W-:Y:S05]  /*7ec0*/  BSYNC B1 ;  /* 0x0000000000017941 */ /* 0x000fea0003800000 */
.L_x_239:
        /* <DEDUP_REMOVED lines=10> */
.L_x_242:
[----:B------:R-:W-:Y:S05]  /*7f70*/  BSYNC B1 ;  /* 0x0000000000017941 */ /* 0x000fea0003800000 */
.L_x_241:
        /* <DEDUP_REMOVED lines=11> */
.L_x_244:
[----:B------:R-:W-:Y:S05]  /*8030*/  BSYNC B1 ;  /* 0x0000000000017941 */ /* 0x000fea0003800000 */
.L_x_243:
        /* <DEDUP_REMOVED lines=11> */
.L_x_246:
[----:B------:R-:W-:Y:S05]  /*80f0*/  BSYNC B1 ;  /* 0x0000000000017941 */ /* 0x000fea0003800000 */
.L_x_245:
        /* <DEDUP_REMOVED lines=10> */
.L_x_248:
[----:B------:R-:W-:Y:S05]  /*81a0*/  BSYNC B1 ;  /* 0x0000000000017941 */ /* 0x000fea0003800000 */
.L_x_247:
        /* <DEDUP_REMOVED lines=10> */
.L_x_250:
[----:B------:R-:W-:Y:S05]  /*8250*/  BSYNC B1 ;  /* 0x0000000000017941 */ /* 0x000fea0003800000 */
.L_x_249:
        /* <DEDUP_REMOVED lines=11> */
.L_x_252:
[----:B------:R-:W-:Y:S05]  /*8310*/  BSYNC B1 ;  /* 0x0000000000017941 */ /* 0x000fea0003800000 */
.L_x_251:
        /* <DEDUP_REMOVED lines=11> */
.L_x_254:
[----:B------:R-:W-:Y:S05]  /*83d0*/  BSYNC B1 ;  /* 0x0000000000017941 */ /* 0x000fea0003800000 */
.L_x_253:
        /* <DEDUP_REMOVED lines=10> */
.L_x_256:
[----:B------:R-:W-:Y:S05]  /*8480*/  BSYNC B1 ;  /* 0x0000000000017941 */ /* 0x000fea0003800000 */
.L_x_255:
        /* <DEDUP_REMOVED lines=10> */
.L_x_258:
[----:B------:R-:W-:Y:S05]  /*8530*/  BSYNC B1 ;  /* 0x0000000000017941 */ /* 0x000fea0003800000 */
.L_x_257:
        /* <DEDUP_REMOVED lines=11> */
.L_x_260:
[----:B------:R-:W-:Y:S05]  /*85f0*/  BSYNC B1 ;  /* 0x0000000000017941 */ /* 0x000fea0003800000 */
.L_x_259:
        /* <DEDUP_REMOVED lines=11> */
.L_x_262:
[----:B------:R-:W-:Y:S05]  /*86b0*/  BSYNC B1 ;  /* 0x0000000000017941 */ /* 0x000fea0003800000 */
.L_x_261:
        /* <DEDUP_REMOVED lines=10> */
.L_x_264:
[----:B------:R-:W-:Y:S05]  /*8760*/  BSYNC B1 ;  /* 0x0000000000017941 */ /* 0x000fea0003800000 */
.L_x_263:
        /* <DEDUP_REMOVED lines=10> */
.L_x_266:
[----:B------:R-:W-:Y:S05]  /*8810*/  BSYNC B1 ;  /* 0x0000000000017941 */ /* 0x000fea0003800000 */
.L_x_265:
        /* <DEDUP_REMOVED lines=11> */
.L_x_268:
[----:B------:R-:W-:Y:S05]  /*88d0*/  BSYNC B1 ;  /* 0x0000000000017941 */ /* 0x000fea0003800000 */
.L_x_267:
        /* <DEDUP_REMOVED lines=11> */
.L_x_270:
[----:B------:R-:W-:Y:S05]  /*8990*/  BSYNC B1 ;  /* 0x0000000000017941 */ /* 0x000fea0003800000 */
.L_x_269:
        /* <DEDUP_REMOVED lines=10> */
.L_x_272:
[----:B------:R-:W-:Y:S05]  /*8a40*/  BSYNC B1 ;  /* 0x0000000000017941 */ /* 0x000fea0003800000 */
.L_x_271:
        /* <DEDUP_REMOVED lines=10> */
.L_x_274:
[----:B------:R-:W-:Y:S05]  /*8af0*/  BSYNC B1 ;  /* 0x0000000000017941 */ /* 0x000fea0003800000 */
.L_x_273:
        /* <DEDUP_REMOVED lines=11> */
.L_x_276:
[----:B------:R-:W-:Y:S05]  /*8bb0*/  BSYNC B1 ;  /* 0x0000000000017941 */ /* 0x000fea0003800000 */
.L_x_275:
        /* <DEDUP_REMOVED lines=11> */
.L_x_278:
[----:B------:R-:W-:Y:S05]  /*8c70*/  BSYNC B1 ;  /* 0x0000000000017941 */ /* 0x000fea0003800000 */
.L_x_277:
        /* <DEDUP_REMOVED lines=10> */
.L_x_280:
[----:B------:R-:W-:Y:S05]  /*8d20*/  BSYNC B1 ;  /* 0x0000000000017941 */ /* 0x000fea0003800000 */
.L_x_279:
        /* <DEDUP_REMOVED lines=10> */
.L_x_282:
[----:B------:R-:W-:Y:S05]  /*8dd0*/  BSYNC B1 ;  /* 0x0000000000017941 */ /* 0x000fea0003800000 */
.L_x_281:
        /* <DEDUP_REMOVED lines=11> */
.L_x_284:
[----:B------:R-:W-:Y:S05]  /*8e90*/  BSYNC B1 ;  /* 0x0000000000017941 */ /* 0x000fea0003800000 */
.L_x_283:
        /* <DEDUP_REMOVED lines=11> */
.L_x_286:
[----:B------:R-:W-:Y:S05]  /*8f50*/  BSYNC B1 ;  /* 0x0000000000017941 */ /* 0x000fea0003800000 */
.L_x_285:
        /* <DEDUP_REMOVED lines=10> */
.L_x_288:
[----:B------:R-:W-:Y:S05]  /*9000*/  BSYNC B1 ;  /* 0x0000000000017941 */ /* 0x000fea0003800000 */
.L_x_287:
        /* <DEDUP_REMOVED lines=10> */
.L_x_290:
[----:B------:R-:W-:Y:S05]  /*90b0*/  BSYNC B1 ;  /* 0x0000000000017941 */ /* 0x000fea0003800000 */
.L_x_289:
        /* <DEDUP_REMOVED lines=11> */
.L_x_292:
[----:B------:R-:W-:Y:S05]  /*9170*/  BSYNC B1 ;  /* 0x0000000000017941 */ /* 0x000fea0003800000 */
.L_x_291:
[----:B--2--5:R-:W-:Y:S01]  /*9180*/  HADD2.F32 R13, -RZ, R12.H0_H0 ;  /* 0x2000000cff0d7230 */ /* 0x024fe20000004100 */
[----:B------:R-:W-:Y:S01]  /*9190*/  ISETP.GT.AND P1, PT, R3, 0x101, PT ;  /* 0x000001010300780c */ /* 0x000fe20003f24270 */
[----:B------:R-:W-:Y:S03]  /*91a0*/  BSSY B1, `(.L_x_293) ;  /* 0x0000008000017945 */ /* 0x000fe60003800000 */
[----:B------:R-:W-:Y:S01]  /*91b0*/  FMUL R13, R13, R16 ;  /* 0x000000100d0d7220 */ /* 0x000fe20000400000 */
[----:B------:R-:W-:-:S03]  /*91c0*/  ISETP.GT.AND P3, PT, R0, RZ, P1 ;  /* 0x000000ff0000720c */ /* 0x000fc60000f64270 */
[----:B------:R-:W-:-:S05]  /*91d0*/  FFMA R13, R24, R2, R13 ;  /* 0x00000002180d7223 */ /* 0x000fca000000000d */
[----:B------:R-:W-:-:S05]  /*91e0*/  F2FP.F16.F32.PACK_AB R13, RZ, R13 ;  /* 0x0000000dff0d723e */ /* 0x000fca00000000ff */
[----:B------:R2:W-:Y:S01]  /*91f0*/  @P2 STG.E.U16 desc[UR52][R4.64+0x200], R13 ;  /* 0x0002000d04002986 */ /* 0x0005e2000c101534 */
[----:B------:R-:W-:Y:S05]  /*9200*/  @!P3 BRA `(.L_x_294) ;  /* 0x000000000004b947 */ /* 0x000fea0003800000 */
[----:B------:R0:W5:Y:S02]  /*9210*/  LDG.E.LTC128B.U16 R12, desc[UR52][R10.64+0x202] ;  /* 0x000202340a0c7981 */ /* 0x000164000c1e1520 */
.L_x_294:
[----:B------:R-:W-:Y:S05]  /*9220*/  BSYNC B1 ;  /* 0x0000000000017941 */ /* 0x000fea0003800000 */
.L_x_293:
[----:B--2--5:R-:W-:Y:S01]  /*9230*/  HADD2.F32 R13, -RZ, R12.H0_H0 ;  /* 0x2000000cff0d7230 */ /* 0x024fe20000004100 */
[----:B------:R-:W-:Y:S01]  /*9240*/  ISETP.GT.AND P0, PT, R0, 0x8, P0 ;  /* 0x000000080000780c */ /* 0x000fe20000704270 */
[----:B------:R-:W-:Y:S03]  /*9250*/  BSSY B1, `(.L_x_295) ;  /* 0x0000007000017945 */ /* 0x000fe60003800000 */
[----:B------:R-:W-:-:S04]  /*9260*/  FMUL R14, R13, R16 ;  /* 0x000000100d0e7220 */ /* 0x000fc80000400000 */
[----:B------:R-:W-:-:S05]  /*9270*/  FFMA R14, R25, R2, R14 ;  /* 0x00000002190e7223 */ /* 0x000fca000000000e */
[----:B------:R-:W-:-:S05]  /*9280*/  F2FP.F16.F32.PACK_AB R14, RZ, R14 ;  /* 0x0000000eff0e723e */ /* 0x000fca00000000ff */
[----:B------:R2:W-:Y:S01]  /*9290*/  @P3 STG.E.U16 desc[UR52][R4.64+0x202], R14 ;  /* 0x0002020e04003986 */ /* 0x0005e2000c101534 */
[----:B------:R-:W-:Y:S05]  /*92a0*/  @!P0 BRA `(.L_x_296) ;  /* 0x0000000000048947 */ /* 0x000fea0003800000 */
[----:B------:R0:W5:Y:S02]  /*92b0*/  LDG.E.LTC128B.U16 R12, desc[UR52][R8.64+0x200] ;  /* 0x00020034080c7981 */ /* 0x000164000c1e1520 */
.L_x_296:
[----:B------:R-:W-:Y:S05]  /*92c0*/  BSYNC B1 ;  /* 0x0000000000017941 */ /* 0x000fea0003800000 */
.L_x_295:
[----:B-----5:R-:W-:Y:S01]  /*92d0*/  HADD2.F32 R13, -RZ, R12.H0_H0 ;  /* 0x2000000cff0d7230 */ /* 0x020fe20000004100 */
        /* <DEDUP_REMOVED lines=8> */
.L_x_298:
[----:B------:R-:W-:Y:S05]  /*9360*/  BSYNC B1 ;  /* 0x0000000000017941 */ /* 0x000fea0003800000 */
.L_x_297:
[----:B0----5:R-:W-:Y:S01]  /*9370*/  HADD2.F32 R13, -RZ, R12.H0_H0 ;  /* 0x2000000cff0d7230 */ /* 0x021fe20000004100 */
[----:B------:R-:W-:Y:S01]  /*9380*/  ISETP.GT.AND P0, PT, R3, 0x108, PT ;  /* 0x000001080300780c */ /* 0x000fe20003f04270 */
[----:B------:R-:W-:Y:S03]  /*9390*/  BSSY B1, `(.L_x_299) ;  /* 0x0000008000017945 */ /* 0x000fe60003800000 */
[----:B--2---:R-:W-:Y:S01]  /*93a0*/  FMUL R14, R13, R16 ;  /* 0x000000100d0e7220 */ /* 0x004fe20000400000 */
[----:B------:R-:W-:-:S03]  /*93b0*/  ISETP.GT.AND P2, PT, R0, RZ, P0 ;  /* 0x000000ff0000720c */ /* 0x000fc60000744270 */
[----:B------:R-:W-:-:S05]  /*93c0*/  FFMA R14, R27, R2, R14 ;  /* 0x000000021b0e7223 */ /* 0x000fca000000000e */
[----:B------:R-:W-:-:S05]  /*93d0*/  F2FP.F16.F32.PACK_AB R14, RZ, R14 ;  /* 0x0000000eff0e723e */ /* 0x000fca00000000ff */
[----:B------:R0:W-:Y:S01]  /*93e0*/  @P1 STG.E.U16 desc[UR52][R6.64+0x202], R14 ;  /* 0x0002020e06001986 */ /* 0x0001e2000c101534 */
[----:B------:R-:W-:Y:S05]  /*93f0*/  @!P2 BRA `(.L_x_300) ;  /* 0x000000000004a947 */ /* 0x000fea0003800000 */
[----:B------:R2:W5:Y:S02]  /*9400*/  LDG.E.LTC128B.U16 R12, desc[UR52][R10.64+0x210] ;  /* 0x000210340a0c7981 */ /* 0x000564000c1e1520 */
.L_x_300:
[----:B------:R-:W-:Y:S05]  /*9410*/  BSYNC B1 ;  /* 0x0000000000017941 */ /* 0x000fea0003800000 */
.L_x_299:
[----:B-----5:R-:W-:Y:S01]  /*9420*/  HADD2.F32 R13, -RZ, R12.H0_H0 ;  /* 0x2000000cff0d7230 */ /* 0x020fe20000004100 */
        /* <DEDUP_REMOVED lines=9> */
.L_x_302:
[----:B------:R-:W-:Y:S05]  /*94c0*/  BSYNC B1 ;  /* 0x0000000000017941 */ /* 0x000fea0003800000 */
.L_x_301:
[----:B0----5:R-:W-:Y:S01]  /*94d0*/  HADD2.F32 R13, -RZ, R12.H0_H0 ;  /* 0x2000000cff0d7230 */ /* 0x021fe20000004100 */
        /* <DEDUP_REMOVED lines=8> */
.L_x_304:
[----:B------:R-:W-:Y:S05]  /*9560*/  BSYNC B1 ;  /* 0x0000000000017941 */ /* 0x000fea0003800000 */
.L_x_303:
        /* <DEDUP_REMOVED lines=9> */
.L_x_306:
[----:B------:R-:W-:Y:S05]  /*9600*/  BSYNC B1 ;  /* 0x0000000000017941 */ /* 0x000fea0003800000 */
.L_x_305:
[----:B0----5:R-:W-:Y:S01]  /*9610*/  HADD2.F32 R13, -RZ, R12.H0_H0 ;  /* 0x2000000cff0d7230 */ /* 0x021fe20000004100 */
        /* <DEDUP_REMOVED lines=9> */
.L_x_308:
[----:B------:R-:W-:Y:S05]  /*96b0*/  BSYNC B1 ;  /* 0x0000000000017941 */ /* 0x000fea0003800000 */
.L_x_307:
        /* <DEDUP_REMOVED lines=10> */
.L_x_310:
[----:B------:R-:W-:Y:S05]  /*9760*/  BSYNC B1 ;  /* 0x0000000000017941 */ /* 0x000fea0003800000 */
.L_x_309:
        /* <DEDUP_REMOVED lines=9> */
.L_x_312:
[----:B------:R-:W-:Y:S05]  /*9800*/  BSYNC B1 ;  /* 0x0000000000017941 */ /* 0x000fea0003800000 */
.L_x_311:
        /* <DEDUP_REMOVED lines=9> */
.L_x_314:
[----:B------:R-:W-:Y:S05]  /*98a0*/  BSYNC B1 ;  /* 0x0000000000017941 */ /* 0x000fea0003800000 */
.L_x_313:
        /* <DEDUP_REMOVED lines=10> */
.L_x_316:
[----:B------:R-:W-:Y:S05]  /*9950*/  BSYNC B1 ;  /* 0x0000000000017941 */ /* 0x000fea0003800000 */
.L_x_315:
        /* <DEDUP_REMOVED lines=10> */
.L_x_318:
[----:B------:R-:W-:Y:S05]  /*9a00*/  BSYNC B1 ;  /* 0x0000000000017941 */ /* 0x000fea0003800000 */
.L_x_317:
        /* <DEDUP_REMOVED lines=9> */
.L_x_320:
[----:B------:R-:W-:Y:S05]  /*9aa0*/  BSYNC B1 ;  /* 0x0000000000017941 */ /* 0x000fea0003800000 */
.L_x_319:
        /* <DEDUP_REMOVED lines=9> */
.L_x_322:
[----:B------:R-:W-:Y:S05]  /*9b40*/  BSYNC B1 ;  /* 0x0000000000017941 */ /* 0x000fea0003800000 */
.L_x_321:
        /* <DEDUP_REMOVED lines=10> */
.L_x_324:
[----:B------:R-:W-:Y:S05]  /*9bf0*/  BSYNC B1 ;  /* 0x0000000000017941 */ /* 0x000fea0003800000 */
.L_x_323:
        /* <DEDUP_REMOVED lines=10> */
.L_x_326:
[----:B------:R-:W-:Y:S05]  /*9ca0*/  BSYNC B1 ;  /* 0x0000000000017941 */ /* 0x000fea0003800000 */
.L_x_325:
        /* <DEDUP_REMOVED lines=9> */
.L_x_328:
[----:B------:R-:W-:Y:S05]  /*9d40*/  BSYNC B1 ;  /* 0x0000000000017941 */ /* 0x000fea0003800000 */
.L_x_327:
        /* <DEDUP_REMOVED lines=9> */
.L_x_330:
[----:B------:R-:W-:Y:S05]  /*9de0*/  BSYNC B1 ;  /* 0x0000000000017941 */ /* 0x000fea0003800000 */
.L_x_329:
        /* <DEDUP_REMOVED lines=10> */
.L_x_332:
[----:B------:R-:W-:Y:S05]  /*9e90*/  BSYNC B1 ;  /* 0x0000000000017941 */ /* 0x000fea0003800000 */
.L_x_331:
        /* <DEDUP_REMOVED lines=10> */
.L_x_334:
[----:B------:R-:W-:Y:S05]  /*9f40*/  BSYNC B1 ;  /* 0x0000000000017941 */ /* 0x000fea0003800000 */
.L_x_333:
        /* <DEDUP_REMOVED lines=9> */
.L_x_336:
[----:B------:R-:W-:Y:S05]  /*9fe0*/  BSYNC B1 ;  /* 0x0000000000017941 */ /* 0x000fea0003800000 */
.L_x_335:
        /* <DEDUP_REMOVED lines=9> */
.L_x_338:
[----:B------:R-:W-:Y:S05]  /*a080*/  BSYNC B1 ;  /* 0x0000000000017941 */ /* 0x000fea0003800000 */
.L_x_337:
        /* <DEDUP_REMOVED lines=10> */
.L_x_340:
[----:B------:R-:W-:Y:S05]  /*a130*/  BSYNC B1 ;  /* 0x0000000000017941 */ /* 0x000fea0003800000 */
.L_x_339:
        /* <DEDUP_REMOVED lines=10> */
.L_x_342:
[----:B------:R-:W-:Y:S05]  /*a1e0*/  BSYNC B1 ;  /* 0x0000000000017941 */ /* 0x000fea0003800000 */
.L_x_341:
        /* <DEDUP_REMOVED lines=9> */
.L_x_344:
[----:B------:R-:W-:Y:S05]  /*a280*/  BSYNC B1 ;  /* 0x0000000000017941 */ /* 0x000fea0003800000 */
.L_x_343:
        /* <DEDUP_REMOVED lines=9> */
.L_x_346:
[----:B------:R-:W-:Y:S05]  /*a320*/  BSYNC B1 ;  /* 0x0000000000017941 */ /* 0x000fea0003800000 */
.L_x_345:
        /* <DEDUP_REMOVED lines=10> */
.L_x_348:
[----:B------:R-:W-:Y:S05]  /*a3d0*/  BSYNC B1 ;  /* 0x0000000000017941 */ /* 0x000fea0003800000 */
.L_x_347:
        /* <DEDUP_REMOVED lines=10> */
.L_x_350:
[----:B------:R-:W-:Y:S05]  /*a480*/  BSYNC B1 ;  /* 0x0000000000017941 */ /* 0x000fea0003800000 */
.L_x_349:
        /* <DEDUP_REMOVED lines=9> */
.L_x_352:
[----:B------:R-:W-:Y:S05]  /*a520*/  BSYNC B1 ;  /* 0x0000000000017941 */ /* 0x000fea0003800000 */
.L_x_351:
        /* <DEDUP_REMOVED lines=9> */
.L_x_354:
[----:B------:R-:W-:Y:S05]  /*a5c0*/  BSYNC B1 ;  /* 0x0000000000017941 */ /* 0x000fea0003800000 */
.L_x_353:
        /* <DEDUP_REMOVED lines=10> */
.L_x_356:
[----:B------:R-:W-:Y:S05]  /*a670*/  BSYNC B1 ;  /* 0x0000000000017941 */ /* 0x000fea0003800000 */
.L_x_355:
        /* <DEDUP_REMOVED lines=10> */
.L_x_358:
[----:B------:R-:W-:Y:S05]  /*a720*/  BSYNC B1 ;  /* 0x0000000000017941 */ /* 0x000fea0003800000 */
.L_x_357:
        /* <DEDUP_REMOVED lines=9> */
.L_x_360:
[----:B------:R-:W-:Y:S05]  /*a7c0*/  BSYNC B1 ;  /* 0x0000000000017941 */ /* 0x000fea0003800000 */
.L_x_359:
        /* <DEDUP_REMOVED lines=9> */
.L_x_362:
[----:B------:R-:W-:Y:S05]  /*a860*/  BSYNC B1 ;  /* 0x0000000000017941 */ /* 0x000fea0003800000 */
.L_x_361:
        /* <DEDUP_REMOVED lines=10> */
.L_x_364:
[----:B------:R-:W-:Y:S05]  /*a910*/  BSYNC B1 ;  /* 0x0000000000017941 */ /* 0x000fea0003800000 */
.L_x_363:
        /* <DEDUP_REMOVED lines=10> */
.L_x_366:
[----:B------:R-:W-:Y:S05]  /*a9c0*/  BSYNC B1 ;  /* 0x0000000000017941 */ /* 0x000fea0003800000 */
.L_x_365:
        /* <DEDUP_REMOVED lines=9> */
.L_x_368:
[----:B------:R-:W-:Y:S05]  /*aa60*/  BSYNC B1 ;  /* 0x0000000000017941 */ /* 0x000fea0003800000 */
.L_x_367:
        /* <DEDUP_REMOVED lines=9> */
.L_x_370:
[----:B------:R-:W-:Y:S05]  /*ab00*/  BSYNC B1 ;  /* 0x0000000000017941 */ /* 0x000fea0003800000 */
.L_x_369:
        /* <DEDUP_REMOVED lines=10> */
.L_x_372:
[----:B------:R-:W-:Y:S05]  /*abb0*/  BSYNC B1 ;  /* 0x0000000000017941 */ /* 0x000fea0003800000 */
.L_x_371:
        /* <DEDUP_REMOVED lines=10> */
.L_x_374:
[----:B------:R-:W-:Y:S05]  /*ac60*/  BSYNC B1 ;  /* 0x0000000000017941 */ /* 0x000fea0003800000 */
.L_x_373:
        /* <DEDUP_REMOVED lines=9> */
.L_x_376:
[----:B------:R-:W-:Y:S05]  /*ad00*/  BSYNC B1 ;  /* 0x0000000000017941 */ /* 0x000fea0003800000 */
.L_x_375:
        /* <DEDUP_REMOVED lines=9> */
.L_x_378:
[----:B------:R-:W-:Y:S05]  /*ada0*/  BSYNC B1 ;  /* 0x0000000000017941 */ /* 0x000fea0003800000 */
.L_x_377:
        /* <DEDUP_REMOVED lines=10> */
.L_x_380:
[----:B------:R-:W-:Y:S05]  /*ae50*/  BSYNC B1 ;  /* 0x0000000000017941 */ /* 0x000fea0003800000 */
.L_x_379:
        /* <DEDUP_REMOVED lines=10> */
.L_x_382:
[----:B------:R-:W-:Y:S05]  /*af00*/  BSYNC B1 ;  /* 0x0000000000017941 */ /* 0x000fea0003800000 */
.L_x_381:
        /* <DEDUP_REMOVED lines=9> */
.L_x_384:
[----:B------:R-:W-:Y:S05]  /*afa0*/  BSYNC B1 ;  /* 0x0000000000017941 */ /* 0x000fea0003800000 */
.L_x_383:
        /* <DEDUP_REMOVED lines=9> */
.L_x_386:
[----:B------:R-:W-:Y:S05]  /*b040*/  BSYNC B1 ;  /* 0x0000000000017941 */ /* 0x000fea0003800000 */
.L_x_385:
        /* <DEDUP_REMOVED lines=10> */
.L_x_388:
[----:B------:R-:W-:Y:S05]  /*b0f0*/  BSYNC B1 ;  /* 0x0000000000017941 */ /* 0x000fea0003800000 */
.L_x_387:
        /* <DEDUP_REMOVED lines=10> */
.L_x_390:
[----:B------:R-:W-:Y:S05]  /*b1a0*/  BSYNC B1 ;  /* 0x0000000000017941 */ /* 0x000fea0003800000 */
.L_x_389:
        /* <DEDUP_REMOVED lines=9> */
.L_x_392:
[----:B------:R-:W-:Y:S05]  /*b240*/  BSYNC B1 ;  /* 0x0000000000017941 */ /* 0x000fea0003800000 */
.L_x_391:
        /* <DEDUP_REMOVED lines=9> */
.L_x_394:
[----:B------:R-:W-:Y:S05]  /*b2e0*/  BSYNC B1 ;  /* 0x0000000000017941 */ /* 0x000fea0003800000 */
.L_x_393:
        /* <DEDUP_REMOVED lines=10> */
.L_x_396:
[----:B------:R-:W-:Y:S05]  /*b390*/  BSYNC B1 ;  /* 0x0000000000017941 */ /* 0x000fea0003800000 */
.L_x_395:
        /* <DEDUP_REMOVED lines=10> */
.L_x_398:
[----:B------:R-:W-:Y:S05]  /*b440*/  BSYNC B1 ;  /* 0x0000000000017941 */ /* 0x000fea0003800000 */
.L_x_397:
        /* <DEDUP_REMOVED lines=9> */
.L_x_400:
[----:B------:R-:W-:Y:S05]  /*b4e0*/  BSYNC B1 ;  /* 0x0000000000017941 */ /* 0x000fea0003800000 */
.L_x_399:
        /* <DEDUP_REMOVED lines=9> */
.L_x_402:
[----:B------:R-:W-:Y:S05]  /*b580*/  BSYNC B1 ;  /* 0x0000000000017941 */ /* 0x000fea0003800000 */
.L_x_401:
        /* <DEDUP_REMOVED lines=10> */
.L_x_404:
[----:B------:R-:W-:Y:S05]  /*b630*/  BSYNC B1 ;  /* 0x0000000000017941 */ /* 0x000fea0003800000 */
.L_x_403:
        /* <DEDUP_REMOVED lines=10> */
.L_x_406:
[----:B------:R-:W-:Y:S05]  /*b6e0*/  BSYNC B1 ;  /* 0x0000000000017941 */ /* 0x000fea0003800000 */
.L_x_405:
        /* <DEDUP_REMOVED lines=9> */
.L_x_408:
[----:B------:R-:W-:Y:S05]  /*b780*/  BSYNC B1 ;  /* 0x0000000000017941 */ /* 0x000fea0003800000 */
.L_x_407:
        /* <DEDUP_REMOVED lines=9> */
.L_x_410:
[----:B------:R-:W-:Y:S05]  /*b820*/  BSYNC B1 ;  /* 0x0000000000017941 */ /* 0x000fea0003800000 */
.L_x_409:
        /* <DEDUP_REMOVED lines=10> */
.L_x_412:
[----:B------:R-:W-:Y:S05]  /*b8d0*/  BSYNC B1 ;  /* 0x0000000000017941 */ /* 0x000fea0003800000 */
.L_x_411:
        /* <DEDUP_REMOVED lines=10> */
.L_x_414:
[----:B------:R-:W-:Y:S05]  /*b980*/  BSYNC B1 ;  /* 0x0000000000017941 */ /* 0x000fea0003800000 */
.L_x_413:
        /* <DEDUP_REMOVED lines=9> */
.L_x_416:
[----:B------:R-:W-:Y:S05]  /*ba20*/  BSYNC B1 ;  /* 0x0000000000017941 */ /* 0x000fea0003800000 */
.L_x_415:
        /* <DEDUP_REMOVED lines=9> */
.L_x_418:
[----:B------:R-:W-:Y:S05]  /*bac0*/  BSYNC B1 ;  /* 0x0000000000017941 */ /* 0x000fea0003800000 */
.L_x_417:
        /* <DEDUP_REMOVED lines=10> */
.L_x_420:
[----:B------:R-:W-:Y:S05]  /*bb70*/  BSYNC B1 ;  /* 0x0000000000017941 */ /* 0x000fea0003800000 */
.L_x_419:
        /* <DEDUP_REMOVED lines=10> */
.L_x_422:
[----:B------:R-:W-:Y:S05]  /*bc20*/  BSYNC B1 ;  /* 0x0000000000017941 */ /* 0x000fea0003800000 */
.L_x_421:
        /* <DEDUP_REMOVED lines=9> */
.L_x_424:
[----:B------:R-:W-:Y:S05]  /*bcc0*/  BSYNC B1 ;  /* 0x0000000000017941 */ /* 0x000fea0003800000 */
.L_x_423:
        /* <DEDUP_REMOVED lines=9> */
.L_x_426:
[----:B------:R-:W-:Y:S05]  /*bd60*/  BSYNC B1 ;  /* 0x0000000000017941 */ /* 0x000fea0003800000 */
.L_x_425:
        /* <DEDUP_REMOVED lines=10> */
.L_x_428:
[----:B------:R-:W-:Y:S05]  /*be10*/  BSYNC B1 ;  /* 0x0000000000017941 */ /* 0x000fea0003800000 */
.L_x_427:
        /* <DEDUP_REMOVED lines=10> */
.L_x_430:
[----:B------:R-:W-:Y:S05]  /*bec0*/  BSYNC B1 ;  /* 0x0000000000017941 */ /* 0x000fea0003800000 */
.L_x_429:
        /* <DEDUP_REMOVED lines=9> */
.L_x_432:
[----:B------:R-:W-:Y:S05]  /*bf60*/  BSYNC B1 ;  /* 0x0000000000017941 */ /* 0x000fea0003800000 */
.L_x_431:
        /* <DEDUP_REMOVED lines=9> */
.L_x_434:
[----:B------:R-:W-:Y:S05]  /*c000*/  BSYNC B1 ;  /* 0x0000000000017941 */ /* 0x000fea0003800000 */
.L_x_433:
        /* <DEDUP_REMOVED lines=10> */
.L_x_436:
[----:B------:R-:W-:Y:S05]  /*c0b0*/  BSYNC B1 ;  /* 0x0000000000017941 */ /* 0x000fea0003800000 */
.L_x_435:
        /* <DEDUP_REMOVED lines=10> */
.L_x_438:
[----:B------:R-:W-:Y:S05]  /*c160*/  BSYNC B1 ;  /* 0x0000000000017941 */ /* 0x000fea0003800000 */
.L_x_437:
        /* <DEDUP_REMOVED lines=9> */
.L_x_440:
[----:B------:R-:W-:Y:S05]  /*c200*/  BSYNC B1 ;  /* 0x0000000000017941 */ /* 0x000fea0003800000 */
.L_x_439:
        /* <DEDUP_REMOVED lines=9> */
.L_x_442:
[----:B------:R-:W-:Y:S05]  /*c2a0*/  BSYNC B1 ;  /* 0x0000000000017941 */ /* 0x000fea0003800000 */
.L_x_441:
        /* <DEDUP_REMOVED lines=10> */
.L_x_444:
[----:B------:R-:W-:Y:S05]  /*c350*/  BSYNC B1 ;  /* 0x0000000000017941 */ /* 0x000fea0003800000 */
.L_x_443:
        /* <DEDUP_REMOVED lines=10> */
.L_x_446:
[----:B------:R-:W-:Y:S05]  /*c400*/  BSYNC B1 ;  /* 0x0000000000017941 */ /* 0x000fea0003800000 */
.L_x_445:
        /* <DEDUP_REMOVED lines=9> */
.L_x_448:
[----:B------:R-:W-:Y:S05]  /*c4a0*/  BSYNC B1 ;  /* 0x0000000000017941 */ /* 0x000fea0003800000 */
.L_x_447:
        /* <DEDUP_REMOVED lines=9> */
.L_x_450:
[----:B------:R-:W-:Y:S05]  /*c540*/  BSYNC B1 ;  /* 0x0000000000017941 */ /* 0x000fea0003800000 */
.L_x_449:
        /* <DEDUP_REMOVED lines=10> */
.L_x_452:
[----:B------:R-:W-:Y:S05]  /*c5f0*/  BSYNC B1 ;  /* 0x0000000000017941 */ /* 0x000fea0003800000 */
.L_x_451:
        /* <DEDUP_REMOVED lines=10> */
.L_x_454:
[----:B------:R-:W-:Y:S05]  /*c6a0*/  BSYNC B1 ;  /* 0x0000000000017941 */ /* 0x000fea0003800000 */
.L_x_453:
        /* <DEDUP_REMOVED lines=9> */
.L_x_456:
[----:B------:R-:W-:Y:S05]  /*c740*/  BSYNC B1 ;  /* 0x0000000000017941 */ /* 0x000fea0003800000 */
.L_x_455:
        /* <DEDUP_REMOVED lines=9> */
.L_x_458:
[----:B------:R-:W-:Y:S05]  /*c7e0*/  BSYNC B1 ;  /* 0x0000000000017941 */ /* 0x000fea0003800000 */
.L_x_457:
        /* <DEDUP_REMOVED lines=10> */
.L_x_460:
[----:B------:R-:W-:Y:S05]  /*c890*/  BSYNC B1 ;  /* 0x0000000000017941 */ /* 0x000fea0003800000 */
.L_x_459:
        /* <DEDUP_REMOVED lines=10> */
.L_x_462:
[----:B------:R-:W-:Y:S05]  /*c940*/  BSYNC B1 ;  /* 0x0000000000017941 */ /* 0x000fea0003800000 */
.L_x_461:
        /* <DEDUP_REMOVED lines=9> */
.L_x_464:
[----:B------:R-:W-:Y:S05]  /*c9e0*/  BSYNC B1 ;  /* 0x0000000000017941 */ /* 0x000fea0003800000 */
.L_x_463:
        /* <DEDUP_REMOVED lines=9> */
.L_x_466:
[----:B------:R-:W-:Y:S05]  /*ca80*/  BSYNC B1 ;  /* 0x0000000000017941 */ /* 0x000fea0003800000 */
.L_x_465:
        /* <DEDUP_REMOVED lines=10> */
.L_x_468:
[----:B------:R-:W-:Y:S05]  /*cb30*/  BSYNC B1 ;  /* 0x0000000000017941 */ /* 0x000fea0003800000 */
.L_x_467:
        /* <DEDUP_REMOVED lines=10> */
.L_x_470:
[----:B------:R-:W-:Y:S05]  /*cbe0*/  BSYNC B1 ;  /* 0x0000000000017941 */ /* 0x000fea0003800000 */
.L_x_469:
        /* <DEDUP_REMOVED lines=9> */
.L_x_472:
[----:B------:R-:W-:Y:S05]  /*cc80*/  BSYNC B1 ;  /* 0x0000000000017941 */ /* 0x000fea0003800000 */
.L_x_471:
        /* <DEDUP_REMOVED lines=9> */
.L_x_474:
[----:B------:R-:W-:Y:S05]  /*cd20*/  BSYNC B1 ;  /* 0x0000000000017941 */ /* 0x000fea0003800000 */
.L_x_473:
        /* <DEDUP_REMOVED lines=10> */
.L_x_476:
[----:B------:R-:W-:Y:S05]  /*cdd0*/  BSYNC B1 ;  /* 0x0000000000017941 */ /* 0x000fea0003800000 */
.L_x_475:
        /* <DEDUP_REMOVED lines=10> */
.L_x_478:
[----:B------:R-:W-:Y:S05]  /*ce80*/  BSYNC B1 ;  /* 0x0000000000017941 */ /* 0x000fea0003800000 */
.L_x_477:
        /* <DEDUP_REMOVED lines=9> */
.L_x_480:
[----:B------:R-:W-:Y:S05]  /*cf20*/  BSYNC B1 ;  /* 0x0000000000017941 */ /* 0x000fea0003800000 */
.L_x_479:
        /* <DEDUP_REMOVED lines=9> */
.L_x_482:
[----:B------:R-:W-:Y:S05]  /*cfc0*/  BSYNC B1 ;  /* 0x0000000000017941 */ /* 0x000fea0003800000 */
.L_x_481:
        /* <DEDUP_REMOVED lines=10> */
.L_x_484:
[----:B------:R-:W-:Y:S05]  /*d070*/  BSYNC B1 ;  /* 0x0000000000017941 */ /* 0x000fea0003800000 */
.L_x_483:
        /* <DEDUP_REMOVED lines=10> */
.L_x_486:
[----:B------:R-:W-:Y:S05]  /*d120*/  BSYNC B1 ;  /* 0x0000000000017941 */ /* 0x000fea0003800000 */
.L_x_485:
        /* <DEDUP_REMOVED lines=9> */
.L_x_488:
[----:B------:R-:W-:Y:S05]  /*d1c0*/  BSYNC B1 ;  /* 0x0000000000017941 */ /* 0x000fea0003800000 */
.L_x_487:
        /* <DEDUP_REMOVED lines=9> */
.L_x_490:
[----:B------:R-:W-:Y:S05]  /*d260*/  BSYNC B1 ;  /* 0x0000000000017941 */ /* 0x000fea0003800000 */
.L_x_489:
        /* <DEDUP_REMOVED lines=10> */
.L_x_492:
[----:B------:R-:W-:Y:S05]  /*d310*/  BSYNC B1 ;  /* 0x0000000000017941 */ /* 0x000fea0003800000 */
.L_x_491:
        /* <DEDUP_REMOVED lines=10> */
.L_x_494:
[----:B------:R-:W-:Y:S05]  /*d3c0*/  BSYNC B1 ;  /* 0x0000000000017941 */ /* 0x000fea0003800000 */
.L_x_493:
        /* <DEDUP_REMOVED lines=9> */
.L_x_496:
[----:B------:R-:W-:Y:S05]  /*d460*/  BSYNC B1 ;  /* 0x0000000000017941 */ /* 0x000fea0003800000 */
.L_x_495:
        /* <DEDUP_REMOVED lines=9> */
.L_x_498:
[----:B------:R-:W-:Y:S05]  /*d500*/  BSYNC B1 ;  /* 0x0000000000017941 */ /* 0x000fea0003800000 */
.L_x_497:
        /* <DEDUP_REMOVED lines=10> */
.L_x_500:
[----:B------:R-:W-:Y:S05]  /*d5b0*/  BSYNC B1 ;  /* 0x0000000000017941 */ /* 0x000fea0003800000 */
.L_x_499:
        /* <DEDUP_REMOVED lines=10> */
.L_x_502:
[----:B------:R-:W-:Y:S05]  /*d660*/  BSYNC B1 ;  /* 0x0000000000017941 */ /* 0x000fea0003800000 */
.L_x_501:
        /* <DEDUP_REMOVED lines=9> */
.L_x_504:
[----:B------:R-:W-:Y:S05]  /*d700*/  BSYNC B1 ;  /* 0x0000000000017941 */ /* 0x000fea0003800000 */
.L_x_503:
        /* <DEDUP_REMOVED lines=9> */
.L_x_506:
[----:B------:R-:W-:Y:S05]  /*d7a0*/  BSYNC B1 ;  /* 0x0000000000017941 */ /* 0x000fea0003800000 */
.L_x_505:
        /* <DEDUP_REMOVED lines=10> */
.L_x_508:
[----:B------:R-:W-:Y:S05]  /*d850*/  BSYNC B1 ;  /* 0x0000000000017941 */ /* 0x000fea0003800000 */
.L_x_507:
        /* <DEDUP_REMOVED lines=10> */
.L_x_510:
[----:B------:R-:W-:Y:S05]  /*d900*/  BSYNC B1 ;  /* 0x0000000000017941 */ /* 0x000fea0003800000 */
.L_x_509:
        /* <DEDUP_REMOVED lines=9> */
.L_x_512:
[----:B------:R-:W-:Y:S05]  /*d9a0*/  BSYNC B1 ;  /* 0x0000000000017941 */ /* 0x000fea0003800000 */
.L_x_511:
        /* <DEDUP_REMOVED lines=9> */
.L_x_514:
[----:B------:R-:W-:Y:S05]  /*da40*/  BSYNC B1 ;  /* 0x0000000000017941 */ /* 0x000fea0003800000 */
.L_x_513:
        /* <DEDUP_REMOVED lines=10> */
.L_x_516:
[----:B------:R-:W-:Y:S05]  /*daf0*/  BSYNC B1 ;  /* 0x0000000000017941 */ /* 0x000fea0003800000 */
.L_x_515:
        /* <DEDUP_REMOVED lines=10> */
.L_x_518:
[----:B------:R-:W-:Y:S05]  /*dba0*/  BSYNC B1 ;  /* 0x0000000000017941 */ /* 0x000fea0003800000 */
.L_x_517:
        /* <DEDUP_REMOVED lines=9> */
.L_x_520:
[----:B------:R-:W-:Y:S05]  /*dc40*/  BSYNC B1 ;  /* 0x0000000000017941 */ /* 0x000fea0003800000 */
.L_x_519:
        /* <DEDUP_REMOVED lines=9> */
.L_x_522:
[----:B------:R-:W-:Y:S05]  /*dce0*/  BSYNC B1 ;  /* 0x0000000000017941 */ /* 0x000fea0003800000 */
.L_x_521:
        /* <DEDUP_REMOVED lines=10> */
.L_x_524:
[----:B------:R-:W-:Y:S05]  /*dd90*/  BSYNC B1 ;  /* 0x0000000000017941 */ /* 0x000fea0003800000 */
.L_x_523:
        /* <DEDUP_REMOVED lines=10> */
.L_x_526:
[----:B------:R-:W-:Y:S05]  /*de40*/  BSYNC B1 ;  /* 0x0000000000017941 */ /* 0x000fea0003800000 */
.L_x_525:
        /* <DEDUP_REMOVED lines=9> */
.L_x_528:
[----:B------:R-:W-:Y:S05]  /*dee0*/  BSYNC B1 ;  /* 0x0000000000017941 */ /* 0x000fea0003800000 */
.L_x_527:
        /* <DEDUP_REMOVED lines=9> */
.L_x_530:
[----:B------:R-:W-:Y:S05]  /*df80*/  BSYNC B1 ;  /* 0x0000000000017941 */ /* 0x000fea0003800000 */
.L_x_529:
        /* <DEDUP_REMOVED lines=10> */
.L_x_532:
[----:B------:R-:W-:Y:S05]  /*e030*/  BSYNC B1 ;  /* 0x0000000000017941 */ /* 0x000fea0003800000 */
.L_x_531:
        /* <DEDUP_REMOVED lines=10> */
.L_x_534:
[----:B------:R-:W-:Y:S05]  /*e0e0*/  BSYNC B1 ;  /* 0x0000000000017941 */ /* 0x000fea0003800000 */
.L_x_533:
        /* <DEDUP_REMOVED lines=9> */
.L_x_536:
[----:B------:R-:W-:Y:S05]  /*e180*/  BSYNC B1 ;  /* 0x0000000000017941 */ /* 0x000fea0003800000 */
.L_x_535:
        /* <DEDUP_REMOVED lines=9> */
.L_x_538:
[----:B------:R-:W-:Y:S05]  /*e220*/  BSYNC B1 ;  /* 0x0000000000017941 */ /* 0x000fea0003800000 */
.L_x_537:
        /* <DEDUP_REMOVED lines=10> */
.L_x_540:
[----:B------:R-:W-:Y:S05]  /*e2d0*/  BSYNC B1 ;  /* 0x0000000000017941 */ /* 0x000fea0003800000 */
.L_x_539:
        /* <DEDUP_REMOVED lines=10> */
.L_x_542:
[----:B------:R-:W-:Y:S05]  /*e380*/  BSYNC B1 ;  /* 0x0000000000017941 */ /* 0x000fea0003800000 */
.L_x_541:
[----:B-----5:R-:W-:Y:S01]  /*e390*/  HADD2.F32 R3, -RZ, R12.H0_H0 ;  /* 0x2000000cff037230 */ /* 0x020fe20000004100 */
[----:B------:R-:W-:Y:S01]  /*e3a0*/  ISETP.GT.AND P0, PT, R0, 0x8, P0 ;  /* 0x000000080000780c */ /* 0x000fe20000704270 */
[----:B------:R-:W-:Y:S03]  /*e3b0*/  BSSY B1, `(.L_x_543) ;  /* 0x0000007000017945 */ /* 0x000fe60003800000 */
[----:B0123--:R-:W-:-:S04]  /*e3c0*/  FMUL R10, R3, R16 ;  /* 0x00000010030a7220 */ /* 0x00ffc80000400000 */
[----:B------:R-:W-:-:S05]  /*e3d0*/  FFMA R10, R149, R2, R10 ;  /* 0x00000002950a7223 */ /* 0x000fca000000000a */
[----:B------:R-:W-:-:S05]  /*e3e0*/  F2FP.F16.F32.PACK_AB R10, RZ, R10 ;  /* 0x0000000aff0a723e */ /* 0x000fca00000000ff */
[----:B------:R0:W-:Y:S01]  /*e3f0*/  @P3 STG.E.U16 desc[UR52][R4.64+0x3f2], R10 ;  /* 0x0003f20a04003986 */ /* 0x0001e2000c101534 */
[----:B------:R-:W-:Y:S05]  /*e400*/  @!P0 BRA `(.L_x_544) ;  /* 0x0000000000048947 */ /* 0x000fea0003800000 */
[----:B------:R1:W5:Y:S02]  /*e410*/  LDG.E.LTC128B.U16 R12, desc[UR52][R8.64+0x3f0] ;  /* 0x0003f034080c7981 */ /* 0x000364000c1e1520 */
.L_x_544:
[----:B------:R-:W-:Y:S05]  /*e420*/  BSYNC B1 ;  /* 0x0000000000017941 */ /* 0x000fea0003800000 */
.L_x_543:
[----:B-----5:R-:W-:Y:S01]  /*e430*/  HADD2.F32 R3, -RZ, R12.H0_H0 ;  /* 0x2000000cff037230 */ /* 0x020fe20000004100 */
[----:B------:R-:W-:Y:S01]  /*e440*/  ISETP.GT.AND P1, PT, R0, 0x8, P1 ;  /* 0x000000080000780c */ /* 0x000fe20000f24270 */
[----:B0-----:R-:W-:Y:S01]  /*e450*/  @P0 IMAD.MOV.U32 R4, RZ, RZ, R6 ;  /* 0x000000ffff040224 */ /* 0x001fe200078e0006 */
[----:B------:R-:W-:Y:S01]  /*e460*/  BSSY B1, `(.L_x_545) ;  /* 0x0000008000017945 */ /* 0x000fe20003800000 */
[----:B------:R-:W-:Y:S02]  /*e470*/  @P0 IMAD.MOV.U32 R5, RZ, RZ, R7 ;  /* 0x000000ffff050224 */ /* 0x000fe400078e0007 */
[----:B------:R-:W-:-:S04]  /*e480*/  FMUL R3, R3, R16 ;  /* 0x0000001003037220 */ /* 0x000fc80000400000 */
[----:B------:R-:W-:-:S05]  /*e490*/  FFMA R3, R150, R2, R3 ;  /* 0x0000000296037223 */ /* 0x000fca0000000003 */
[----:B------:R-:W-:-:S05]  /*e4a0*/  F2FP.F16.F32.PACK_AB R3, RZ, R3 ;  /* 0x00000003ff03723e */ /* 0x000fca00000000ff */
[----:B------:R0:W-:Y:S01]  /*e4b0*/  @P0 STG.E.U16 desc[UR52][R4.64+0x3f0], R3 ;  /* 0x0003f00304000986 */ /* 0x0001e2000c101534 */
[----:B------:R-:W-:Y:S05]  /*e4c0*/  @!P1 BRA `(.L_x_546) ;  /* 0x0000000000049947 */ /* 0x000fea0003800000 */
[----:B------:R2:W5:Y:S02]  /*e4d0*/  LDG.E.LTC128B.U16 R12, desc[UR52][R8.64+0x3f2] ;  /* 0x0003f234080c7981 */ /* 0x000564000c1e1520 */
.L_x_546:
[----:B------:R-:W-:Y:S05]  /*e4e0*/  BSYNC B1 ;  /* 0x0000000000017941 */ /* 0x000fea0003800000 */
.L_x_545:
[----:B------:R-:W-:Y:S05]  /*e4f0*/  @!P1 BRA `(.L_x_547) ;  /* 0x00000050009c9947 */ /* 0x000fea0003800000 */
[----:B0----5:R-:W-:-:S05]  /*e500*/  HADD2.F32 R3, -RZ, R12.H0_H0 ;  /* 0x2000000cff037230 */ /* 0x021fca0000004100 */
[----:B------:R-:W-:-:S04]  /*e510*/  FMUL R0, R3, R16 ;  /* 0x0000001003007220 */ /* 0x000fc80000400000 */
[----:B------:R-:W-:-:S05]  /*e520*/  FFMA R0, R151, R2, R0 ;  /* 0x0000000297007223 */ /* 0x000fca0000000000 */
[----:B------:R-:W-:-:S05]  /*e530*/  F2FP.F16.F32.PACK_AB R0, RZ, R0 ;  /* 0x00000000ff00723e */ /* 0x000fca00000000ff */
[----:B------:R3:W-:Y:S01]  /*e540*/  STG.E.U16 desc[UR52][R6.64+0x3f2], R0 ;  /* 0x0003f20006007986 */ /* 0x0007e2000c101534 */
[----:B------:R-:W-:Y:S05]  /*e550*/  BRA `(.L_x_547) ;  /* 0x0000005000847947 */ /* 0x000fea0003800000 */
.L_x_38:
[----:B------:R-:W2:Y:S01]  /*e560*/  LDL.LU R6, [R1] ;  /* 0x0000000001067983 */ /* 0x000ea20000300800 */
[----:B------:R-:W-:-:S03]  /*e570*/  ULDC.64 UR4, c[0x0][0x5c0] ;  /* 0x0001700000047ab9 */ /* 0x000fc60000000a00 */
[----:B------:R-:W3:Y:S04]  /*e580*/  LDL.LU R8, [R1+0x4] ;  /* 0x0000040001087983 */ /* 0x000ee80000300800 */
[----:B------:R-:W4:Y:S04]  /*e590*/  LDL.LU R7, [R1+0x8] ;  /* 0x0000080001077983 */ /* 0x000f280000300800 */
        /* <DEDUP_REMOVED lines=49> */
[----:B------:R0:W-:Y:S04]  /*e8b0*/  STL [R1+0x240], R144 ;  /* 0x0002409001007387 */ /* 0x0001e80000100800 */
[----:B0-----:R-:W4:Y:S04]  /*e8c0*/  LDL.LU R144, [R1+0x130] ;  /* 0x0001300001907983 */ /* 0x001f280000300800 */
[----:B------:R0:W-:Y:S04]  /*e8d0*/  STL [R1+0x23c], R145 ;  /* 0x00023c9101007387 */ /* 0x0001e80000100800 */
[----:B0-----:R-:W4:Y:S04]  /*e8e0*/  LDL.LU R145, [R1+0x134] ;  /* 0x0001340001917983 */ /* 0x001f280000300800 */
        /* <DEDUP_REMOVED lines=20> */
[----:B------:R-:W4:Y:S01]  /*ea30*/  LDL.LU R177, [R1+0x1a0] ;  /* 0x0001a00001b17983 */ /* 0x000f220000300800 */
[----:B--2---:R-:W-:-:S03]  /*ea40*/  FMUL R6, R6, R2 ;  /* 0x0000000206067220 */ /* 0x004fc60000400000 */
[----:B------:R-:W2:Y:S01]  /*ea50*/  LDL.LU R178, [R1+0x1a4] ;  /* 0x0001a40001b27983 */ /* 0x000ea20000300800 */
[----:B------:R-:W-:-:S03]  /*ea60*/  LEA R4, P2, R10, UR4, 0x1 ;  /* 0x000000040a047c11 */ /* 0x000fc6000f8408ff */
[----:B------:R-:W2:Y:S04]  /*ea70*/  LDL.LU R179, [R1+0x1a8] ;  /* 0x0001a80001b37983 */ /* 0x000ea80000300800 */
[----:B------:R-:W2:Y:S04]  /*ea80*/  LDL.LU R180, [R1+0x1ac] ;  /* 0x0001ac0001b47983 */ /* 0x000ea80000300800 */
[----:B------:R-:W2:Y:S04]  /*ea90*/  LDL.LU R181, [R1+0x1b0] ;  /* 0x0001b00001b57983 */ /* 0x000ea80000300800 */
[----:B------:R-:W2:Y:S01]  /*eaa0*/  LDL.LU R182, [R1+0x1b4] ;  /* 0x0001b40001b67983 */ /* 0x000ea20000300800 */
[----:B------:R-:W-:-:S03]  /*eab0*/  LEA.HI.X R5, R10, UR5, R5, 0x1, P2 ;  /* 0x000000050a057c11 */ /* 0x000fc600090f0c05 */
[----:B------:R-:W2:Y:S01]  /*eac0*/  LDL.LU R183, [R1+0x1b8] ;  /* 0x0001b80001b77983 */ /* 0x000ea20000300800 */
[----:B------:R-:W-:-:S03]  /*ead0*/  F2FP.F16.F32.PACK_AB R6, RZ, R6 ;  /* 0x00000006ff06723e */ /* 0x000fc600000000ff */
[----:B------:R-:W2:Y:S04]  /*eae0*/  LDL.LU R184, [R1+0x1bc] ;  /* 0x0001bc0001b87983 */ /* 0x000ea80000300800 */
[----:B------:R-:W2:Y:S04]  /*eaf0*/  LDL.LU R185, [R1+0x1c0] ;  /* 0x0001c00001b97983 */ /* 0x000ea80000300800 */
[----:B------:R-:W2:Y:S04]  /*eb00*/  LDL.LU R186, [R1+0x1c4] ;  /* 0x0001c40001ba7983 */ /* 0x000ea80000300800 */
[----:B------:R-:W2:Y:S04]  /*eb10*/  LDL.LU R187, [R1+0x1c8] ;  /* 0x0001c80001bb7983 */ /* 0x000ea80000300800 */
[----:B------:R-:W2:Y:S04]  /*eb20*/  LDL.LU R188, [R1+0x1cc] ;  /* 0x0001cc0001bc7983 */ /* 0x000ea80000300800 */
[----:B------:R-:W2:Y:S04]  /*eb30*/  LDL.LU R189, [R1+0x1d0] ;  /* 0x0001d00001bd7983 */ /* 0x000ea80000300800 */
[----:B------:R-:W2:Y:S04]  /*eb40*/  LDL.LU R190, [R1+0x1d4] ;  /* 0x0001d40001be7983 */ /* 0x000ea80000300800 */
[----:B------:R-:W2:Y:S04]  /*eb50*/  LDL.LU R191, [R1+0x1d8] ;  /* 0x0001d80001bf7983 */ /* 0x000ea80000300800 */
[----:B------:R3:W-:Y:S01]  /*eb60*/  @P1 STG.E.U16 desc[UR52][R4.64], R6 ;  /* 0x0000000604001986 */ /* 0x0007e2000c101534 */
[----:B------:R-:W-:-:S03]  /*eb70*/  ISETP.GT.AND P1, PT, R3, 0x1, PT ;  /* 0x000000010300780c */ /* 0x000fc60003f24270 */
[----:B------:R-:W2:Y:S01]  /*eb80*/  LDL.LU R192, [R1+0x1dc] ;  /* 0x0001dc0001c07983 */ /* 0x000ea20000300800 */
[----:B------:R-:W-:-:S03]  /*eb90*/  ISETP.GT.AND P2, PT, R0, RZ, P1 ;  /* 0x000000ff0000720c */ /* 0x000fc60000f44270 */
[----:B------:R-:W2:Y:S04]  /*eba0*/  LDL.LU R193, [R1+0x1e0] ;  /* 0x0001e00001c17983 */ /* 0x000ea80000300800 */
[----:B------:R-:W2:Y:S04]  /*ebb0*/  LDL.LU R194, [R1+0x1e4] ;  /* 0x0001e40001c27983 */ /* 0x000ea80000300800 */
[----:B------:R-:W2:Y:S01]  /*ebc0*/  LDL.LU R195, [R1+0x1e8] ;  /* 0x0001e80001c37983 */ /* 0x000ea20000300800 */
[----:B---3--:R-:W-:-:S03]  /*ebd0*/  FMUL R6, R8, R2 ;  /* 0x0000000208067220 */ /* 0x008fc60000400000 */
[----:B------:R-:W3:Y:S04]  /*ebe0*/  LDL.LU R196, [R1+0x1ec] ;  /* 0x0001ec0001c47983 */ /* 0x000ee80000300800 */
[----:B------:R-:W3:Y:S04]  /*ebf0*/  LDL.LU R197, [R1+0x1f0] ;  /* 0x0001f00001c57983 */ /* 0x000ee80000300800 */
[----:B------:R-:W3:Y:S04]  /*ec00*/  LDL.LU R198, [R1+0x1f4] ;  /* 0x0001f40001c67983 */ /* 0x000ee80000300800 */
[----:B------:R-:W3:Y:S04]  /*ec10*/  LDL.LU R199, [R1+0x1fc] ;  /* 0x0001fc0001c77983 */ /* 0x000ee80000300800 */
[----:B------:R-:W-:Y:S01]  /*ec20*/  STL [R1+0x238], R146 ;  /* 0x0002389201007387 */ /* 0x000fe20000100800 */
[----:B------:R-:W-:-:S03]  /*ec30*/  F2FP.F16.F32.PACK_AB R6, RZ, R6 ;  /* 0x00000006ff06723e */ /* 0x000fc600000000ff */
[----:B------:R0:W-:Y:S01]  /*ec40*/  STL [R1+0x234], R147 ;  /* 0x0002349301007387 */ /* 0x0001e20000100800 */
[----:B------:R-:W-:Y:S01]  /*ec50*/  ISETP.GT.AND P0, PT, R0, 0x8, P0 ;  /* 0x000000080000780c */ /* 0x000fe20000704270 */
[----:B----4-:R-:W-:Y:S02]  /*ec60*/  FMUL R8, R7, R2 ;  /* 0x0000000207087220 */ /* 0x010fe40000400000 */
[----:B0-----:R-:W4:Y:S04]  /*ec70*/  LDL.LU R147, [R1+0x128] ;  /* 0x0001280001937983 */ /* 0x001f280000300800 */
[----:B------:R0:W-:Y:S01]  /*ec80*/  STL [R1+0x230], R148 ;  /* 0x0002309401007387 */ /* 0x0001e20000100800 */
[----:B------:R-:W-:-:S03]  /*ec90*/  SHF.L.U64.HI R15, R14, 0x4, R15 ;  /* 0x000000040e0f7819 */ /* 0x000fc6000001020f */
[----:B------:R1:W-:Y:S04]  /*eca0*/  @P2 STG.E.U16 desc[UR52][R4.64+0x2], R6 ;  /* 0x0000020604002986 */ /* 0x0003e8000c101534 */
[----:B0-----:R-:W2:Y:S04]  /*ecb0*/  LDL.LU R148, [R1+0x12c] ;  /* 0x00012c0001947983 */ /* 0x001ea80000300800 */
[----:B------:R0:W-:Y:S01]  /*ecc0*/  STL [R1+0x22c], R149 ;  /* 0x00022c9501007387 */ /* 0x0001e20000100800 */
[----:B-1----:R-:W-:-:S03]  /*ecd0*/  LEA R6, P2, R14, R4, 0x4 ;  /* 0x000000040e067211 */ /* 0x002fc600078420ff */
[----:B0-----:R-:W3:Y:S04]  /*ece0*/  LDL.LU R149, [R1+0x138] ;  /* 0x0001380001957983 */ /* 0x001ee80000300800 */
[----:B------:R0:W-:Y:S01]  /*ecf0*/  STL [R1+0x228], R150 ;  /* 0x0002289601007387 */ /* 0x0001e20000100800 */
[----:B------:R-:W-:Y:S01]  /*ed00*/  F2FP.F16.F32.PACK_AB R8, RZ, R8 ;  /* 0x00000008ff08723e */ /* 0x000fe200000000ff */
[----:B------:R-:W-:Y:S02]  /*ed10*/  IMAD.X R7, R15, 0x1, R5, P2 ;  /* 0x000000010f077824 */ /* 0x000fe400010e0605 */
[----:B0-----:R-:W3:Y:S04]  /*ed20*/  LDL.LU R150, [R1+0x13c] ;  /* 0x00013c0001967983 */ /* 0x001ee80000300800 */
[----:B------:R0:W-:Y:S04]  /*ed30*/  STL [R1+0x224], R151 ;  /* 0x0002249701007387 */ /* 0x0001e80000100800 */
[----:B0-----:R-:W3:Y:S04]  /*ed40*/  LDL.LU R151, [R1+0x140] ;  /* 0x0001400001977983 */ /* 0x001ee80000300800 */
[----:B------:R0:W-:Y:S04]  /*ed50*/  STL [R1+0x220], R23 ;  /* 0x0002201701007387 */ /* 0x0001e80000100800 */
[----:B0-----:R-:W3:Y:S04]  /*ed60*/  LDL.LU R23, [R1+0x144] ;  /* 0x0001440001177983 */ /* 0x001ee80000300800 */
[----:B------:R0:W-:Y:S04]  /*ed70*/  STL [R1+0x21c], R22 ;  /* 0x00021c1601007387 */ /* 0x0001e80000100800 */
[----:B------:R-:W-:Y:S04]  /*ed80*/  @P0 STG.E.U16 desc[UR52][R6.64], R8 ;  /* 0x0000000806000986 */ /* 0x000fe8000c101534 */
[----:B0-----:R-:W3:Y:S04]  /*ed90*/  LDL.LU R22, [R1+0x148] ;  /* 0x0001480001167983 */ /* 0x001ee80000300800 */
[----:B------:R0:W-:Y:S04]  /*eda0*/  STL [R1+0x218], R16 ;  /* 0x0002181001007387 */ /* 0x0001e80000100800 */
[----:B0-----:R-:W3:Y:S04]  /*edb0*/  LDL.LU R16, [R1+0x14c] ;  /* 0x00014c0001107983 */ /* 0x001ee80000300800 */
[----:B------:R-:W4:Y:S04]  /*edc0*/  LDL.LU R10, [R1+0x84] ;  /* 0x00008400010a7983 */ /* 0x000f280000300800 */
[----:B------:R-:W2:Y:S04]  /*edd0*/  LDL.LU R11, [R1+0x88] ;  /* 0x00008800010b7983 */ /* 0x000ea80000300800 */
[----:B------:R-:W3:Y:S04]  /*ede0*/  LDL.LU R14, [R1+0x94] ;  /* 0x00009400010e7983 */ /* 0x000ee80000300800 */
[----:B------:R-:W4:Y:S04]  /*edf0*/  LDL.LU R15, [R1+0x80] ;  /* 0x00008000010f7983 */ /* 0x000f280000300800 */
[----:B------:R-:W2:Y:S01]  /*ee00*/  LDL.LU R8, [R1+0xc] ;  /* 0x00000c0001087983 */ /* 0x000ea20000300800 */
[----:B------:R-:W-:Y:S01]  /*ee10*/  ISETP.GT.AND P0, PT, R0, 0x8, P1 ;  /* 0x000000080000780c */ /* 0x000fe20000f04270 */
[----:B--2---:R-:W-:-:S05]  /*ee20*/  FMUL R8, R8, R2 ;  /* 0x0000000208087220 */ /* 0x004fca0000400000 */
[----:B------:R-:W-:-:S07]  /*ee30*/  F2FP.F16.F32.PACK_AB R8, RZ, R8 ;  /* 0x00000008ff08723e */ /* 0x000fce00000000ff */
[----:B------:R0:W-:Y:S04]  /*ee40*/  @P0 STG.E.U16 desc[UR52][R6.64+0x2], R8 ;  /* 0x0000020806000986 */ /* 0x0001e8000c101534 */
[----:B0-----:R-:W2:Y:S01]  /*ee50*/  LDL.LU R8, [R1+0x10] ;  /* 0x0000100001087983 */ /* 0x001ea20000300800 */
[----:B------:R-:W-:-:S04]  /*ee60*/  ISETP.GT.AND P0, PT, R3, 0x8, PT ;  /* 0x000000080300780c */ /* 0x000fc80003f04270 */
[----:B------:R-:W-:Y:S01]  /*ee70*/  ISETP.GT.AND P1, PT, R0, RZ, P0 ;  /* 0x000000ff0000720c */ /* 0x000fe20000724270 */
        /* <DEDUP_REMOVED lines=10> */
[----:B------:R-:W-:Y:S01]  /*ef20*/  ISETP.GT.AND P0, PT, R0, 0x8, P0 ;  /* 0x000000080000780c */ /* 0x000fe20000704270 */
        /* <DEDUP_REMOVED lines=75> */
[----:B------:R-:W-:Y:S01]  /*f3e0*/  ISETP.GT.AND P1, PT, R3, 0x28, PT ;  /* 0x000000280300780c */ /* 0x000fe20003f24270 */
[-C--:B------:R-:W-:Y:S01]  /*f3f0*/  FMUL R9, R9, R2.reuse ;  /* 0x0000000209097220 */ /* 0x080fe20000400000 */
[----:B------:R-:W-:Y:S01]  /*f400*/  ISETP.GT.AND P3, PT, R3, 0x29, PT ;  /* 0x000000290300780c */ /* 0x000fe20003f64270 */
[-C--:B------:R-:W-:Y:S01]  /*f410*/  FMUL R156, R156, R2.reuse ;  /* 0x000000029c9c7220 */ /* 0x080fe20000400000 */
[C---:B------:R-:W-:Y:S01]  /*f420*/  ISETP.GT.AND P0, PT, R0.reuse, RZ, P1 ;  /* 0x000000ff0000720c */ /* 0x040fe20000f04270 */
[-C--:B------:R-:W-:Y:S01]  /*f430*/  FMUL R155, R155, R2.reuse ;  /* 0x000000029b9b7220 */ /* 0x080fe20000400000 */
[----:B------:R-:W-:Y:S01]  /*f440*/  ISETP.GT.AND P2, PT, R0, RZ, P3 ;  /* 0x000000ff0000720c */ /* 0x000fe20001f44270 */
[-C--:B------:R-:W-:Y:S01]  /*f450*/  FMUL R154, R154, R2.reuse ;  /* 0x000000029a9a7220 */ /* 0x080fe20000400000 */
[----:B------:R-:W-:Y:S01]  /*f460*/  F2FP.F16.F32.PACK_AB R9, RZ, R9 ;  /* 0x00000009ff09723e */ /* 0x000fe200000000ff */
[-C--:B------:R-:W-:Y:S01]  /*f470*/  FMUL R153, R153, R2.reuse ;  /* 0x0000000299997220 */ /* 0x080fe20000400000 */
[-C--:B------:R-:W-:Y:S01]  /*f480*/  FMUL R152, R152, R2.reuse ;  /* 0x0000000298987220 */ /* 0x080fe20000400000 */
[-C--:B------:R-:W-:Y:S01]  /*f490*/  FMUL R21, R21, R2.reuse ;  /* 0x0000000215157220 */ /* 0x080fe20000400000 */
[----:B------:R-:W-:Y:S01]  /*f4a0*/  PRMT R146, R9, 0x7610, R146 ;  /* 0x0000761009927816 */ /* 0x000fe20000000092 */
[-C--:B------:R-:W-:Y:S01]  /*f4b0*/  FMUL R20, R20, R2.reuse ;  /* 0x0000000214147220 */ /* 0x080fe20000400000 */
[----:B------:R-:W-:Y:S01]  /*f4c0*/  ISETP.GT.AND P1, PT, R0, 0x8, P1 ;  /* 0x000000080000780c */ /* 0x000fe20000f24270 */
[-C--:B------:R-:W-:Y:S01]  /*f4d0*/  FMUL R19, R19, R2.reuse ;  /* 0x0000000213137220 */ /* 0x080fe20000400000 */
[-C--:B------:R-:W-:Y:S01]  /*f4e0*/  FMUL R18, R18, R2.reuse ;  /* 0x0000000212127220 */ /* 0x080fe20000400000 */
[----:B------:R-:W-:Y:S01]  /*f4f0*/  @P0 STG.E.U16 desc[UR52][R4.64+0x50], R146 ;  /* 0x0000509204000986 */ /* 0x000fe2000c101534 */
[----:B------:R-:W-:Y:S01]  /*f500*/  ISETP.GT.AND P3, PT, R0, 0x8, P3 ;  /* 0x000000080000780c */ /* 0x000fe20001f64270 */
[-C--:B------:R-:W-:Y:S01]  /*f510*/  FMUL R17, R17, R2.reuse ;  /* 0x0000000211117220 */ /* 0x080fe20000400000 */
[----:B------:R-:W-:Y:S01]  /*f520*/  ISETP.GT.AND P0, PT, R3, 0x31, PT ;  /* 0x000000310300780c */ /* 0x000fe20003f04270 */
[----:B----4-:R-:W-:Y:S01]  /*f530*/  FMUL R15, R15, R2 ;  /* 0x000000020f0f7220 */ /* 0x010fe20000400000 */
[----:B------:R-:W-:Y:S01]  /*f540*/  F2FP.F16.F32.PACK_AB R156, RZ, R156 ;  /* 0x0000009cff9c723e */ /* 0x000fe200000000ff */
[-C--:B------:R-:W-:Y:S01]  /*f550*/  FMUL R10, R10, R2.reuse ;  /* 0x000000020a0a7220 */ /* 0x080fe20000400000 */
[----:B------:R-:W-:Y:S01]  /*f560*/  ISETP.GT.AND P4, PT, R0, RZ, P0 ;  /* 0x000000ff0000720c */ /* 0x000fe20000784270 */
[-C--:B------:R-:W-:Y:S01]  /*f570*/  FMUL R11, R11, R2.reuse ;  /* 0x000000020b0b7220 */ /* 0x080fe20000400000 */
[----:B------:R-:W-:Y:S01]  /*f580*/  F2FP.F16.F32.PACK_AB R155, RZ, R155 ;  /* 0x0000009bff9b723e */ /* 0x000fe200000000ff */
[----:B------:R-:W-:Y:S01]  /*f590*/  FMUL R12, R12, R2 ;  /* 0x000000020c0c7220 */ /* 0x000fe20000400000 */
[----:B------:R-:W-:Y:S01]  /*f5a0*/  F2FP.F16.F32.PACK_AB R154, RZ, R154 ;  /* 0x0000009aff9a723e */ /* 0x000fe200000000ff */
[-C--:B------:R-:W-:Y:S01]  /*f5b0*/  FMUL R13, R13, R2.reuse ;  /* 0x000000020d0d7220 */ /* 0x080fe20000400000 */
[----:B------:R-:W-:Y:S01]  /*f5c0*/  F2FP.F16.F32.PACK_AB R153, RZ, R153 ;  /* 0x00000099ff99723e */ /* 0x000fe200000000ff */
[----:B---3--:R-:W-:Y:S01]  /*f5d0*/  FMUL R14, R14, R2 ;  /* 0x000000020e0e7220 */ /* 0x008fe20000400000 */
[----:B------:R-:W-:Y:S01]  /*f5e0*/  F2FP.F16.F32.PACK_AB R152, RZ, R152 ;  /* 0x00000098ff98723e */ /* 0x000fe200000000ff */
[-C--:B------:R-:W-:Y:S01]  /*f5f0*/  FMUL R203, R203, R2.reuse ;  /* 0x00000002cbcb7220 */ /* 0x080fe20000400000 */
[----:B------:R-:W-:Y:S01]  /*f600*/  F2FP.F16.F32.PACK_AB R21, RZ, R21 ;  /* 0x00000015ff15723e */ /* 0x000fe200000000ff */
[----:B------:R-:W-:Y:S01]  /*f610*/  FMUL R202, R202, R2 ;  /* 0x00000002caca7220 */ /* 0x000fe20000400000 */
[----:B------:R-:W-:Y:S01]  /*f620*/  F2FP.F16.F32.PACK_AB R20, RZ, R20 ;  /* 0x00000014ff14723e */ /* 0x000fe200000000ff */
[-C--:B------:R-:W-:Y:S01]  /*f630*/  FMUL R200, R200, R2.reuse ;  /* 0x00000002c8c87220 */ /* 0x080fe20000400000 */
[----:B------:R-:W-:Y:S01]  /*f640*/  F2FP.F16.F32.PACK_AB R19, RZ, R19 ;  /* 0x00000013ff13723e */ /* 0x000fe200000000ff */
[----:B------:R-:W-:Y:S01]  /*f650*/  FMUL R201, R201, R2 ;  /* 0x00000002c9c97220 */ /* 0x000fe20000400000 */
[----:B------:R-:W-:Y:S01]  /*f660*/  F2FP.F16.F32.PACK_AB R18, RZ, R18 ;  /* 0x00000012ff12723e */ /* 0x000fe200000000ff */
[-C--:B------:R-:W-:Y:S01]  /*f670*/  FMUL R236, R144, R2.reuse ;  /* 0x0000000290ec7220 */ /* 0x080fe20000400000 */
[----:B------:R-:W-:Y:S01]  /*f680*/  F2FP.F16.F32.PACK_AB R17, RZ, R17 ;  /* 0x00000011ff11723e */ /* 0x000fe200000000ff */
[----:B------:R-:W3:Y:S01]  /*f690*/  LDL.LU R144, [R1+0x240] ;  /* 0x0002400001907983 */ /* 0x000ee20000300800 */
[----:B------:R-:W-:Y:S01]  /*f6a0*/  F2FP.F16.F32.PACK_AB R15, RZ, R15 ;  /* 0x0000000fff0f723e */ /* 0x000fe200000000ff */
[----:B------:R-:W-:Y:S01]  /*f6b0*/  FMUL R237, R145, R2 ;  /* 0x0000000291ed7220 */ /* 0x000fe20000400000 */
[----:B------:R-:W-:Y:S01]  /*f6c0*/  F2FP.F16.F32.PACK_AB R10, RZ, R10 ;  /* 0x0000000aff0a723e */ /* 0x000fe200000000ff */
[----:B------:R-:W4:Y:S01]  /*f6d0*/  LDL.LU R145, [R1+0x23c] ;  /* 0x00023c0001917983 */ /* 0x000f220000300800 */
[----:B------:R-:W-:Y:S01]  /*f6e0*/  F2FP.F16.F32.PACK_AB R13, RZ, R13 ;  /* 0x0000000dff0d723e */ /* 0x000fe200000000ff */
[----:B------:R-:W-:Y:S01]  /*f6f0*/  FMUL R207, R207, R2 ;  /* 0x00000002cfcf7220 */ /* 0x000fe20000400000 */
[----:B------:R-:W-:Y:S01]  /*f700*/  F2FP.F16.F32.PACK_AB R14, RZ, R14 ;  /* 0x0000000eff0e723e */ /* 0x000fe200000000ff */
[----:B------:R-:W3:Y:S01]  /*f710*/  LDL.LU R9, [R1+0x1f8] ;  /* 0x0001f80001097983 */ /* 0x000ee20000300800 */
[----:B------:R-:W-:Y:S01]  /*f720*/  F2FP.F16.F32.PACK_AB R200, RZ, R200 ;  /* 0x000000c8ffc8723e */ /* 0x000fe200000000ff */
[-C--:B------:R-:W-:Y:S01]  /*f730*/  FMUL R206, R206, R2.reuse ;  /* 0x00000002cece7220 */ /* 0x080fe20000400000 */
[----:B------:R-:W-:Y:S01]  /*f740*/  F2FP.F16.F32.PACK_AB R201, RZ, R201 ;  /* 0x000000c9ffc9723e */ /* 0x000fe200000000ff */
[-C--:B------:R-:W-:Y:S01]  /*f750*/  FMUL R204, R204, R2.reuse ;  /* 0x00000002cccc7220 */ /* 0x080fe20000400000 */
[----:B------:R-:W-:Y:S01]  /*f760*/  F2FP.F16.F32.PACK_AB R207, RZ, R207 ;  /* 0x000000cfffcf723e */ /* 0x000fe200000000ff */
[----:B------:R-:W-:Y:S01]  /*f770*/  FMUL R205, R205, R2 ;  /* 0x00000002cdcd7220 */ /* 0x000fe20000400000 */
[----:B------:R-:W-:Y:S01]  /*f780*/  F2FP.F16.F32.PACK_AB R206, RZ, R206 ;  /* 0x000000ceffce723e */ /* 0x000fe200000000ff */
[----:B------:R-:W-:Y:S01]  /*f790*/  FMUL R211, R211, R2 ;  /* 0x00000002d3d37220 */ /* 0x000fe20000400000 */
        /* <DEDUP_REMOVED lines=53> */
[-C--:B------:R-:W-:Y:S01]  /*faf0*/  FMUL R233, R233, R2.reuse ;  /* 0x00000002e9e97220 */ /* 0x080fe20000400000 */
[-C--:B------:R-:W-:Y:S01]  /*fb00*/  FMUL R147, R147, R2.reuse ;  /* 0x0000000293937220 */ /* 0x080fe20000400000 */
[-C--:B------:R-:W-:Y:S01]  /*fb10*/  FMUL R148, R148, R2.reuse ;  /* 0x0000000294947220 */ /* 0x080fe20000400000 */
[-C--:B--2---:R-:W-:Y:S01]  /*fb20*/  FMUL R8, R8, R2.reuse ;  /* 0x0000000208087220 */ /* 0x084fe20000400000 */
[----:B------:R-:W-:Y:S01]  /*fb30*/  FMUL R149, R149, R2 ;  /* 0x0000000295957220 */ /* 0x000fe20000400000 */
[----:B------:R-:W-:Y:S01]  /*fb40*/  F2FP.F16.F32.PACK_AB R236, RZ, R236 ;  /* 0x000000ecffec723e */ /* 0x000fe200000000ff */
[-C--:B------:R-:W-:Y:S01]  /*fb50*/  FMUL R150, R150, R2.reuse ;  /* 0x0000000296967220 */ /* 0x080fe20000400000 */
[----:B------:R-:W-:Y:S01]  /*fb60*/  F2FP.F16.F32.PACK_AB R237, RZ, R237 ;  /* 0x000000edffed723e */ /* 0x000fe200000000ff */
[----:B------:R-:W-:Y:S01]  /*fb70*/  FMUL R151, R151, R2 ;  /* 0x0000000297977220 */ /* 0x000fe20000400000 */
[----:B------:R-:W-:Y:S01]  /*fb80*/  F2FP.F16.F32.PACK_AB R8, RZ, R8 ;  /* 0x00000008ff08723e */ /* 0x000fe200000000ff */
[-C--:B------:R-:W-:Y:S01]  /*fb90*/  FMUL R23, R23, R2.reuse ;  /* 0x0000000217177220 */ /* 0x080fe20000400000 */
[-C--:B------:R-:W-:Y:S01]  /*fba0*/  FMUL R22, R22, R2.reuse ;  /* 0x0000000216167220 */ /* 0x080fe20000400000 */
[-C--:B------:R-:W-:Y:S01]  /*fbb0*/  FMUL R16, R16, R2.reuse ;  /* 0x0000000210107220 */ /* 0x080fe20000400000 */
[-C--:B------:R-:W-:Y:S01]  /*fbc0*/  FMUL R157, R157, R2.reuse ;  /* 0x000000029d9d7220 */ /* 0x080fe20000400000 */
[----:B------:R0:W-:Y:S01]  /*fbd0*/  @P2 STG.E.U16 desc[UR52][R4.64+0x52], R8 ;  /* 0x0000520804002986 */ /* 0x0001e2000c101534 */
[----:B------:R-:W-:Y:S01]  /*fbe0*/  ISETP.GT.AND P2, PT, R3, 0x30, PT ;  /* 0x000000300300780c */ /* 0x000fe20003f44270 */
[-C--:B------:R-:W-:Y:S01]  /*fbf0*/  FMUL R158, R158, R2.reuse ;  /* 0x000000029e9e7220 */ /* 0x080fe20000400000 */
[-C--:B------:R-:W-:Y:S01]  /*fc00*/  FMUL R159, R159, R2.reuse ;  /* 0x000000029f9f7220 */ /* 0x080fe20000400000 */
[----:B------:R-:W-:Y:S01]  /*fc10*/  FMUL R160, R160, R2 ;  /* 0x00000002a0a07220 */ /* 0x000fe20000400000 */
[C---:B------:R-:W-:Y:S01]  /*fc20*/  ISETP.GT.AND P5, PT, R0.reuse, RZ, P2 ;  /* 0x000000ff0000720c */ /* 0x040fe200017a4270 */
[----:B------:R-:W-:Y:S01]  /*fc30*/  @P1 STG.E.U16 desc[UR52][R6.64+0x50], R156 ;  /* 0x0000509c06001986 */ /* 0x000fe2000c101534 */
[----:B------:R-:W-:-:S02]  /*fc40*/  ISETP.GT.AND P1, PT, R0, 0x8, P2 ;  /* 0x000000080000780c */ /* 0x000fc40001724270 */
[C---:B------:R-:W-:Y:S01]  /*fc50*/  ISETP.GT.AND P2, PT, R3.reuse, 0x38, PT ;  /* 0x000000380300780c */ /* 0x040fe20003f44270 */
[----:B------:R-:W-:Y:S01]  /*fc60*/  @P3 STG.E.U16 desc[UR52][R6.64+0x52], R155 ;  /* 0x0000529b06003986 */ /* 0x000fe2000c101534 */
[----:B------:R-:W-:Y:S02]  /*fc70*/  ISETP.GT.AND P3, PT, R0, 0x8, P0 ;  /* 0x000000080000780c */ /* 0x000fe40000764270 */
[----:B------:R-:W-:Y:S01]  /*fc80*/  ISETP.GT.AND P0, PT, R3, 0x39, PT ;  /* 0x000000390300780c */ /* 0x000fe20003f04270 */
[-C--:B------:R-:W-:Y:S01]  /*fc90*/  FMUL R161, R161, R2.reuse ;  /* 0x00000002a1a17220 */ /* 0x080fe20000400000 */
[-C--:B------:R-:W-:Y:S01]  /*fca0*/  FMUL R162, R162, R2.reuse ;  /* 0x00000002a2a27220 */ /* 0x080fe20000400000 */
[-C--:B------:R-:W-:Y:S01]  /*fcb0*/  FMUL R163, R163, R2.reuse ;  /* 0x00000002a3a37220 */ /* 0x080fe20000400000 */
[----:B------:R-:W-:Y:S01]  /*fcc0*/  FMUL R164, R164, R2 ;  /* 0x00000002a4a47220 */ /* 0x000fe20000400000 */
[----:B------:R-:W-:Y:S01]  /*fcd0*/  @P5 STG.E.U16 desc[UR52][R4.64+0x60], R154 ;  /* 0x0000609a04005986 */ /* 0x000fe2000c101534 */
[----:B------:R-:W-:-:S03]  /*fce0*/  ISETP.GT.AND P5, PT, R0, RZ, P2 ;  /* 0x000000ff0000720c */ /* 0x000fc600017a4270 */
[----:B------:R-:W-:Y:S01]  /*fcf0*/  @P4 STG.E.U16 desc[UR52][R4.64+0x62], R153 ;  /* 0x0000629904004986 */ /* 0x000fe2000c101534 */
[----:B------:R-:W-:-:S03]  /*fd00*/  ISETP.GT.AND P4, PT, R0, RZ, P0 ;  /* 0x000000ff0000720c */ /* 0x000fc60000784270 */
[----:B------:R-:W-:Y:S01]  /*fd10*/  @P1 STG.E.U16 desc[UR52][R6.64+0x60], R152 ;  /* 0x0000609806001986 */ /* 0x000fe2000c101534 */
[C---:B------:R-:W-:Y:S02]  /*fd20*/  ISETP.GT.AND P1, PT, R0.reuse, 0x8, P2 ;  /* 0x000000080000780c */ /* 0x040fe40001724270 */
[C---:B------:R-:W-:Y:S01]  /*fd30*/  ISETP.GT.AND P2, PT, R3.reuse, 0x40, PT ;  /* 0x000000400300780c */ /* 0x040fe20003f44270 */
[----:B------:R-:W-:Y:S01]  /*fd40*/  @P3 STG.E.U16 desc[UR52][R6.64+0x62], R21 ;  /* 0x0000621506003986 */ /* 0x000fe2000c101534 */
[C---:B------:R-:W-:Y:S02]  /*fd50*/  ISETP.GT.AND P3, PT, R0.reuse, 0x8, P0 ;  /* 0x000000080000780c */ /* 0x040fe40000764270 */
[----:B------:R-:W-:Y:S01]  /*fd60*/  ISETP.GT.AND P0, PT, R3, 0x41, PT ;  /* 0x000000410300780c */ /* 0x000fe20003f04270 */
        /* <DEDUP_REMOVED lines=12> */
[----:B------:R1:W-:Y:S01]  /*fe30*/  @P4 STG.E.U16 desc[UR52][R4.64+0x82], R10 ;  /* 0x0000820a04004986 */ /* 0x0003e2000c101534 */
[----:B------:R-:W-:Y:S02]  /*fe40*/  ISETP.GT.AND P4, PT, R0, RZ, P0 ;  /* 0x000000ff0000720c */ /* 0x000fe40000784270 */
[----:B0-----:R-:W-:Y:S01]  /*fe50*/  F2FP.F16.F32.PACK_AB R8, RZ, R12 ;  /* 0x0000000cff08723e */ /* 0x001fe200000000ff */
[-C--:B------:R-:W-:Y:S01]  /*fe60*/  FMUL R165, R165, R2.reuse ;  /* 0x00000002a5a57220 */ /* 0x080fe20000400000 */
[-C--:B------:R-:W-:Y:S01]  /*fe70*/  FMUL R166, R166, R2.reuse ;  /* 0x00000002a6a67220 */ /* 0x080fe20000400000 */
[-C--:B------:R-:W-:Y:S01]  /*fe80*/  FMUL R167, R167, R2.reuse ;  /* 0x00000002a7a77220 */ /* 0x080fe20000400000 */
[-C--:B------:R-:W-:Y:S01]  /*fe90*/  FMUL R168, R168, R2.reuse ;  /* 0x00000002a8a87220 */ /* 0x080fe20000400000 */
[-C--:B------:R-:W-:Y:S01]  /*fea0*/  FMUL R169, R169, R2.reuse ;  /* 0x00000002a9a97220 */ /* 0x080fe20000400000 */
[-C--:B------:R-:W-:Y:S01]  /*feb0*/  FMUL R170, R170, R2.reuse ;  /* 0x00000002aaaa7220 */ /* 0x080fe20000400000 */
[-C--:B------:R-:W-:Y:S01]  /*fec0*/  FMUL R171, R171, R2.reuse ;  /* 0x00000002abab7220 */ /* 0x080fe20000400000 */
[-C--:B------:R-:W-:Y:S01]  /*fed0*/  FMUL R172, R172, R2.reuse ;  /* 0x00000002acac7220 */ /* 0x080fe20000400000 */
[----:B-1----:R-:W-:Y:S01]  /*fee0*/  F2FP.F16.F32.PACK_AB R10, RZ, R11 ;  /* 0x0000000bff0a723e */ /* 0x002fe200000000ff */
[-C--:B------:R-:W-:Y:S01]  /*fef0*/  FMUL R173, R173, R2.reuse ;  /* 0x00000002adad7220 */ /* 0x080fe20000400000 */
[-C--:B------:R-:W-:Y:S01]  /*ff00*/  FMUL R174, R174, R2.reuse ;  /* 0x00000002aeae7220 */ /* 0x080fe20000400000 */
[-C--:B------:R-:W-:Y:S01]  /*ff10*/  FMUL R175, R175, R2.reuse ;  /* 0x00000002afaf7220 */ /* 0x080fe20000400000 */
[----:B------:R-:W-:Y:S01]  /*ff20*/  FMUL R176, R176, R2 ;  /* 0x00000002b0b07220 */ /* 0x000fe20000400000 */
[----:B------:R0:W-:Y:S01]  /*ff30*/  @P1 STG.E.U16 desc[UR52][R6.64+0x80], R10 ;  /* 0x0000800a06001986 */ /* 0x0001e2000c101534 */
[----:B------:R-:W-:-:S02]  /*ff40*/  ISETP.GT.AND P1, PT, R0, 0x8, P2 ;  /* 0x000000080000780c */ /* 0x000fc40001724270 */
[C---:B------:R-:W-:Y:S01]  /*ff50*/  ISETP.GT.AND P2, PT, R3.reuse, 0x50, PT ;  /* 0x000000500300780c */ /* 0x040fe20003f44270 */
[----:B------:R1:W-:Y:S01]  /*ff60*/  @P3 STG.E.U16 desc[UR52][R6.64+0x82], R8 ;  /* 0x0000820806003986 */ /* 0x0003e2000c101534 */
[C---:B------:R-:W-:Y:S02]  /*ff70*/  ISETP.GT.AND P3, PT, R0.reuse, 0x8, P0 ;  /* 0x000000080000780c */ /* 0x040fe40000764270 */
[----:B------:R-:W-:Y:S01]  /*ff80*/  ISETP.GT.AND P0, PT, R3, 0x51, PT ;  /* 0x000000510300780c */ /* 0x000fe20003f04270 */
[----:B------:R-:W-:Y:S01]  /*ff90*/  @P5 STG.E.U16 desc[UR52][R4.64+0x90], R13 ;  /* 0x0000900d04005986 */ /* 0x000fe2000c101534 */
[----:B------:R-:W-:-:S03]  /*ffa0*/  ISETP.GT.AND P5, PT, R0, RZ, P2 ;  /* 0x000000ff0000720c */ /* 0x000fc600017a4270 */
[----:B------:R-:W-:Y:S01]  /*ffb0*/  @P4 STG.E.U16 desc[UR52][R4.64+0x92], R14 ;  /* 0x0000920e04004986 */ /* 0x000fe2000c101534 */
[----:B------:R-:W-:Y:S02]  /*ffc0*/  ISETP.GT.AND P4, PT, R0, RZ, P0 ;  /* 0x000000ff0000720c */ /* 0x000fe40000784270 */
[----:B0-----:R-:W-:Y:S01]  /*ffd0*/  F2FP.F16.F32.PACK_AB R10, RZ, R203 ;  /* 0x000000cbff0a723e */ /* 0x001fe200000000ff */
[----:B------:R-:W-:Y:S01]  /*ffe0*/  FMUL R177, R177, R2 ;  /* 0x00000002b1b17220 */ /* 0x000fe20000400000 */
[----:B-1----:R-:W-:Y:S01]  /*fff0*/  F2FP.F16.F32.PACK_AB R8, RZ, R202 ;  /* 0x000000caff08723e */ /* 0x002fe200000000ff */
[-C--:B------:R-:W-:Y:S01]  /*10000*/  FMUL R178, R178, R2.reuse ;  /* 0x00000002b2b27220 */ /* 0x080fe20000400000 */
[----:B------:R-:W-:Y:S01]  /*10010*/  FMUL R179, R179, R2 ;  /* 0x00000002b3b37220 */ /* 0x000fe20000400000 */
[----:B------:R-:W-:Y:S01]  /*10020*/  @P1 STG.E.U16 desc[UR52][R6.64+0x90], R10 ;  /* 0x0000900a06001986 */ /* 0x000fe2000c101534 */
[C---:B------:R-:W-:Y:S02]  /*10030*/  ISETP.GT.AND P1, PT, R0.reuse, 0x8, P2 ;  /* 0x000000080000780c */ /* 0x040fe40001724270 */
[----:B------:R-:W-:Y:S01]  /*10040*/  ISETP.GT.AND P2, PT, R3, 0x58, PT ;  /* 0x000000580300780c */ /* 0x000fe20003f44270 */
[----:B------:R0:W-:Y:S01]  /*10050*/  @P3 STG.E.U16 desc[UR52][R6.64+0x92], R8 ;  /* 0x0000920806003986 */ /* 0x0001e2000c101534 */
[----:B------:R-:W-:-:S02]  /*10060*/  ISETP.GT.AND P3, PT, R0, 0x8, P0 ;  /* 0x000000080000780c */ /* 0x000fc40000764270 */
        /* <DEDUP_REMOVED lines=74> */
[C---:B------:R-:W-:Y:S02]  /*10510*/  ISETP.GT.AND P4, PT, R0.reuse, RZ, P0 ;  /* 0x000000ff0000720c */ /* 0x040fe40000784270 */
[----:B------:R-:W-:Y:S01]  /*10520*/  F2FP.F16.F32.PACK_AB R234, RZ, R234 ;  /* 0x000000eaffea723e */ /* 0x000fe200000000ff */
[----:B------:R-:W-:Y:S01]  /*10530*/  @P1 STG.E.U16 desc[UR52][R6.64+0x110], R235 ;  /* 0x000110eb06001986 */ /* 0x000fe2000c101534 */
[----:B------:R-:W-:Y:S02]  /*10540*/  F2FP.F16.F32.PACK_AB R232, RZ, R232 ;  /* 0x000000e8ffe8723e */ /* 0x000fe400000000ff */
[----:B------:R-:W-:Y:S01]  /*10550*/  F2FP.F16.F32.PACK_AB R233, RZ, R233 ;  /* 0x000000e9ffe9723e */ /* 0x000fe200000000ff */
[----:B------:R-:W-:Y:S01]  /*10560*/  @P3 STG.E.U16 desc[UR52][R6.64+0x112], R234 ;  /* 0x000112ea06003986 */ /* 0x000fe2000c101534 */
[----:B------:R-:W-:Y:S02]  /*10570*/  ISETP.GT.AND P1, PT, R0, 0x8, P2 ;  /* 0x000000080000780c */ /* 0x000fe40001724270 */
[----:B------:R-:W-:Y:S01]  /*10580*/  ISETP.GT.AND P2, PT, R3, 0x98, PT ;  /* 0x000000980300780c */ /* 0x000fe20003f44270 */
[-C--:B------:R-:W-:Y:S01]  /*10590*/  FMUL R180, R180, R2.reuse ;  /* 0x00000002b4b47220 */ /* 0x080fe20000400000 */
[C---:B------:R-:W-:Y:S01]  /*105a0*/  ISETP.GT.AND P3, PT, R0.reuse, 0x8, P0 ;  /* 0x000000080000780c */ /* 0x040fe20000764270 */
[----:B------:R-:W-:Y:S01]  /*105b0*/  FMUL R181, R181, R2 ;  /* 0x00000002b5b57220 */ /* 0x000fe20000400000 */
[----:B------:R-:W-:Y:S01]  /*105c0*/  ISETP.GT.AND P0, PT, R3, 0x99, PT ;  /* 0x000000990300780c */ /* 0x000fe20003f04270 */
[----:B------:R-:W-:Y:S01]  /*105d0*/  @P5 STG.E.U16 desc[UR52][R4.64+0x120], R232 ;  /* 0x000120e804005986 */ /* 0x000fe2000c101534 */
[----:B------:R-:W-:-:S03]  /*105e0*/  ISETP.GT.AND P5, PT, R0, RZ, P2 ;  /* 0x000000ff0000720c */ /* 0x000fc600017a4270 */
[----:B------:R-:W-:Y:S01]  /*105f0*/  @P4 STG.E.U16 desc[UR52][R4.64+0x122], R233 ;  /* 0x000122e904004986 */ /* 0x000fe2000c101534 */
[----:B------:R-:W-:Y:S02]  /*10600*/  ISETP.GT.AND P4, PT, R0, RZ, P0 ;  /* 0x000000ff0000720c */ /* 0x000fe40000784270 */
[----:B0-----:R-:W-:Y:S01]  /*10610*/  F2FP.F16.F32.PACK_AB R8, RZ, R147 ;  /* 0x00000093ff08723e */ /* 0x001fe200000000ff */
[----:B------:R-:W-:Y:S01]  /*10620*/  FMUL R182, R182, R2 ;  /* 0x00000002b6b67220 */ /* 0x000fe20000400000 */
[----:B------:R-:W-:Y:S01]  /*10630*/  F2FP.F16.F32.PACK_AB R10, RZ, R148 ;  /* 0x00000094ff0a723e */ /* 0x000fe200000000ff */
[-C--:B------:R-:W-:Y:S01]  /*10640*/  FMUL R183, R183, R2.reuse ;  /* 0x00000002b7b77220 */ /* 0x080fe20000400000 */
[----:B------:R-:W-:Y:S01]  /*10650*/  FMUL R184, R184, R2 ;  /* 0x00000002b8b87220 */ /* 0x000fe20000400000 */
[----:B------:R0:W-:Y:S01]  /*10660*/  @P1 STG.E.U16 desc[UR52][R6.64+0x120], R8 ;  /* 0x0001200806001986 */ /* 0x0001e2000c101534 */
[C---:B------:R-:W-:Y:S02]  /*10670*/  ISETP.GT.AND P1, PT, R0.reuse, 0x8, P2 ;  /* 0x000000080000780c */ /* 0x040fe40001724270 */
[----:B------:R-:W-:Y:S01]  /*10680*/  ISETP.GT.AND P2, PT, R3, 0xa0, PT ;  /* 0x000000a00300780c */ /* 0x000fe20003f44270 */
[----:B------:R1:W-:Y:S01]  /*10690*/  @P3 STG.E.U16 desc[UR52][R6.64+0x122], R10 ;  /* 0x0001220a06003986 */ /* 0x0003e2000c101534 */
[----:B------:R-:W-:-:S02]  /*106a0*/  ISETP.GT.AND P3, PT, R0, 0x8, P0 ;  /* 0x000000080000780c */ /* 0x000fc40000764270 */
[----:B------:R-:W-:Y:S01]  /*106b0*/  ISETP.GT.AND P0, PT, R3, 0xa1, PT ;  /* 0x000000a10300780c */ /* 0x000fe20003f04270 */
[----:B------:R-:W-:Y:S01]  /*106c0*/  @P5 STG.E.U16 desc[UR52][R4.64+0x130], R236 ;  /* 0x000130ec04005986 */ /* 0x000fe2000c101534 */
[C---:B------:R-:W-:Y:S02]  /*106d0*/  ISETP.GT.AND P5, PT, R0.reuse, RZ, P2 ;  /* 0x000000ff0000720c */ /* 0x040fe400017a4270 */
[----:B0-----:R-:W-:Y:S01]  /*106e0*/  F2FP.F16.F32.PACK_AB R8, RZ, R149 ;  /* 0x00000095ff08723e */ /* 0x001fe200000000ff */
[----:B------:R-:W-:Y:S01]  /*106f0*/  @P4 STG.E.U16 desc[UR52][R4.64+0x132], R237 ;  /* 0x000132ed04004986 */ /* 0x000fe2000c101534 */
[----:B------:R-:W-:Y:S02]  /*10700*/  ISETP.GT.AND P4, PT, R0, RZ, P0 ;  /* 0x000000ff0000720c */ /* 0x000fe40000784270 */
[----:B-1----:R-:W-:Y:S01]  /*10710*/  F2FP.F16.F32.PACK_AB R10, RZ, R150 ;  /* 0x00000096ff0a723e */ /* 0x002fe200000000ff */
[-C--:B------:R-:W-:Y:S01]  /*10720*/  FMUL R185, R185, R2.reuse ;  /* 0x00000002b9b97220 */ /* 0x080fe20000400000 */
[----:B------:R-:W-:Y:S01]  /*10730*/  PRMT R11, R8, 0x7610, R11 ;  /* 0x00007610080b7816 */ /* 0x000fe2000000000b */
[-C--:B------:R-:W-:Y:S01]  /*10740*/  FMUL R186, R186, R2.reuse ;  /* 0x00000002baba7220 */ /* 0x080fe20000400000 */
[----:B------:R-:W-:Y:S01]  /*10750*/  F2FP.F16.F32.PACK_AB R8, RZ, R151 ;  /* 0x00000097ff08723e */ /* 0x000fe200000000ff */
[-C--:B------:R-:W-:Y:S01]  /*10760*/  FMUL R187, R187, R2.reuse ;  /* 0x00000002bbbb7220 */ /* 0x080fe20000400000 */
[----:B------:R-:W-:Y:S01]  /*10770*/  PRMT R12, R10, 0x7610, R12 ;  /* 0x000076100a0c7816 */ /* 0x000fe2000000000c */
[----:B------:R-:W-:Y:S01]  /*10780*/  FMUL R188, R188, R2 ;  /* 0x00000002bcbc7220 */ /* 0x000fe20000400000 */
[----:B------:R-:W-:Y:S01]  /*10790*/  F2FP.F16.F32.PACK_AB R10, RZ, R23 ;  /* 0x00000017ff0a723e */ /* 0x000fe200000000ff */
[----:B------:R-:W-:Y:S01]  /*107a0*/  @P1 STG.E.U16 desc[UR52][R6.64+0x130], R11 ;  /* 0x0001300b06001986 */ /* 0x000fe2000c101534 */
[----:B------:R-:W-:-:S02]  /*107b0*/  PRMT R13, R8, 0x7610, R13 ;  /* 0x00007610080d7816 */ /* 0x000fc4000000000d */
[----:B------:R-:W-:Y:S01]  /*107c0*/  PRMT R14, R10, 0x7610, R14 ;  /* 0x000076100a0e7816 */ /* 0x000fe2000000000e */
[----:B------:R-:W-:Y:S01]  /*107d0*/  @P3 STG.E.U16 desc[UR52][R6.64+0x132], R12 ;  /* 0x0001320c06003986 */ /* 0x000fe2000c101534 */
[C---:B------:R-:W-:Y:S02]  /*107e0*/  ISETP.GT.AND P1, PT, R0.reuse, 0x8, P2 ;  /* 0x000000080000780c */ /* 0x040fe40001724270 */
[----:B------:R-:W-:Y:S01]  /*107f0*/  ISETP.GT.AND P2, PT, R3, 0xa8, PT ;  /* 0x000000a80300780c */ /* 0x000fe20003f44270 */
[-C--:B------:R-:W-:Y:S01]  /*10800*/  FMUL R189, R189, R2.reuse ;  /* 0x00000002bdbd7220 */ /* 0x080fe20000400000 */
[----:B------:R-:W-:Y:S01]  /*10810*/  ISETP.GT.AND P3, PT, R0, 0x8, P0 ;  /* 0x000000080000780c */ /* 0x000fe20000764270 */
[----:B------:R-:W-:Y:S01]  /*10820*/  FMUL R190, R190, R2 ;  /* 0x00000002bebe7220 */ /* 0x000fe20000400000 */
[----:B------:R-:W-:Y:S01]  /*10830*/  ISETP.GT.AND P0, PT, R3, 0xa9, PT ;  /* 0x000000a90300780c */ /* 0x000fe20003f04270 */
[----:B------:R-:W-:Y:S01]  /*10840*/  @P5 STG.E.U16 desc[UR52][R4.64+0x140], R13 ;  /* 0x0001400d04005986 */ /* 0x000fe2000c101534 */
[----:B------:R-:W-:-:S03]  /*10850*/  ISETP.GT.AND P5, PT, R0, RZ, P2 ;  /* 0x000000ff0000720c */ /* 0x000fc600017a4270 */
[----:B------:R-:W-:Y:S01]  /*10860*/  @P4 STG.E.U16 desc[UR52][R4.64+0x142], R14 ;  /* 0x0001420e04004986 */ /* 0x000fe2000c101534 */
[----:B------:R-:W-:Y:S02]  /*10870*/  ISETP.GT.AND P4, PT, R0, RZ, P0 ;  /* 0x000000ff0000720c */ /* 0x000fe40000784270 */
[----:B------:R-:W-:Y:S01]  /*10880*/  F2FP.F16.F32.PACK_AB R8, RZ, R22 ;  /* 0x00000016ff08723e */ /* 0x000fe200000000ff */
[----:B------:R-:W-:Y:S01]  /*10890*/  FMUL R191, R191, R2 ;  /* 0x00000002bfbf7220 */ /* 0x000fe20000400000 */
[----:B------:R-:W-:Y:S01]  /*108a0*/  F2FP.F16.F32.PACK_AB R10, RZ, R16 ;  /* 0x00000010ff0a723e */ /* 0x000fe200000000ff */
[----:B------:R-:W-:Y:S01]  /*108b0*/  FMUL R192, R192, R2 ;  /* 0x00000002c0c07220 */ /* 0x000fe20000400000 */
[----:B------:R-:W-:Y:S01]  /*108c0*/  F2FP.F16.F32.PACK_AB R157, RZ, R157 ;  /* 0x0000009dff9d723e */ /* 0x000fe200000000ff */
[----:B------:R-:W-:Y:S01]  /*108d0*/  @P1 STG.E.U16 desc[UR52][R6.64+0x140], R8 ;  /* 0x0001400806001986 */ /* 0x000fe2000c101534 */
[----:B------:R-:W-:Y:S02]  /*108e0*/  F2FP.F16.F32.PACK_AB R158, RZ, R158 ;  /* 0x0000009eff9e723e */ /* 0x000fe400000000ff */
[----:B------:R-:W-:Y:S01]  /*108f0*/  ISETP.GT.AND P1, PT, R0, 0x8, P2 ;  /* 0x000000080000780c */ /* 0x000fe20001724270 */
[----:B------:R-:W-:Y:S01]  /*10900*/  @P3 STG.E.U16 desc[UR52][R6.64+0x142], R10 ;  /* 0x0001420a06003986 */ /* 0x000fe2000c101534 */
[----:B------:R-:W-:-:S02]  /*10910*/  ISETP.GT.AND P2, PT, R3, 0xb0, PT ;  /* 0x000000b00300780c */ /* 0x000fc40003f44270 */
[C---:B------:R-:W-:Y:S01]  /*10920*/  ISETP.GT.AND P3, PT, R0.reuse, 0x8, P0 ;  /* 0x000000080000780c */ /* 0x040fe20000764270 */
        /* <DEDUP_REMOVED lines=153> */
[----:B------:R-:W-:Y:S01]  /*112c0*/  @P5 STG.E.U16 desc[UR52][R4.64+0x1e0], R193 ;  /* 0x0001e0c104005986 */ /* 0x000fe2000c101534 */
[----:B------:R-:W-:-:S03]  /*112d0*/  ISETP.GT.AND P1, PT, R3, 0xf9, PT ;  /* 0x000000f90300780c */ /* 0x000fc60003f24270 */
[----:B------:R-:W-:Y:S01]  /*112e0*/  @P4 STG.E.U16 desc[UR52][R4.64+0x1e2], R194 ;  /* 0x0001e2c204004986 */ /* 0x000fe2000c101534 */
[----:B------:R-:W-:Y:S02]  /*112f0*/  ISETP.GT.AND P4, PT, R0, RZ, P3 ;  /* 0x000000ff0000720c */ /* 0x000fe40001f84270 */
[----:B------:R-:W-:Y:S01]  /*11300*/  F2FP.F16.F32.PACK_AB R195, RZ, R195 ;  /* 0x000000c3ffc3723e */ /* 0x000fe200000000ff */
[-C--:B------:R-:W-:Y:S01]  /*11310*/  FMUL R44, R44, R2.reuse ;  /* 0x000000022c2c7220 */ /* 0x080fe20000400000 */
[C---:B------:R-:W-:Y:S01]  /*11320*/  ISETP.GT.AND P5, PT, R0.reuse, RZ, P1 ;  /* 0x000000ff0000720c */ /* 0x040fe20000fa4270 */
[----:B------:R-:W-:Y:S01]  /*11330*/  FMUL R45, R45, R2 ;  /* 0x000000022d2d7220 */ /* 0x000fe20000400000 */
[----:B------:R-:W-:Y:S01]  /*11340*/  F2FP.F16.F32.PACK_AB R196, RZ, R196 ;  /* 0x000000c4ffc4723e */ /* 0x000fe200000000ff */
[----:B------:R-:W-:Y:S01]  /*11350*/  @P2 STG.E.U16 desc[UR52][R6.64+0x1e0], R195 ;  /* 0x0001e0c306002986 */ /* 0x000fe2000c101534 */
[----:B------:R-:W-:Y:S02]  /*11360*/  F2FP.F16.F32.PACK_AB R197, RZ, R197 ;  /* 0x000000c5ffc5723e */ /* 0x000fe400000000ff */
[----:B------:R-:W-:Y:S01]  /*11370*/  ISETP.GT.AND P3, PT, R0, 0x8, P3 ;  /* 0x000000080000780c */ /* 0x000fe20001f64270 */
[-C--:B------:R-:W-:Y:S01]  /*11380*/  FMUL R46, R46, R2.reuse ;  /* 0x000000022e2e7220 */ /* 0x080fe20000400000 */
[----:B------:R-:W-:Y:S01]  /*11390*/  ISETP.GT.AND P2, PT, R3, 0x100, PT ;  /* 0x000001000300780c */ /* 0x000fe20003f44270 */
[-C--:B------:R-:W-:Y:S01]  /*113a0*/  FMUL R47, R47, R2.reuse ;  /* 0x000000022f2f7220 */ /* 0x080fe20000400000 */
[----:B------:R-:W-:Y:S01]  /*113b0*/  ISETP.GT.AND P1, PT, R0, 0x8, P1 ;  /* 0x000000080000780c */ /* 0x000fe20000f24270 */
[----:B---3--:R-:W-:Y:S01]  /*113c0*/  FMUL R9, R9, R2 ;  /* 0x0000000209097220 */ /* 0x008fe20000400000 */
[----:B------:R-:W-:Y:S01]  /*113d0*/  F2FP.F16.F32.PACK_AB R198, RZ, R198 ;  /* 0x000000c6ffc6723e */ /* 0x000fe200000000ff */
[----:B------:R-:W-:Y:S01]  /*113e0*/  @P0 STG.E.U16 desc[UR52][R6.64+0x1e2], R196 ;  /* 0x0001e2c406000986 */ /* 0x000fe2000c101534 */
[----:B------:R-:W-:-:S03]  /*113f0*/  ISETP.GT.AND P0, PT, R3, 0x101, PT ;  /* 0x000001010300780c */ /* 0x000fc60003f04270 */
[----:B------:R-:W-:Y:S01]  /*11400*/  @P4 STG.E.U16 desc[UR52][R4.64+0x1f0], R197 ;  /* 0x0001f0c504004986 */ /* 0x000fe2000c101534 */
[C---:B------:R-:W-:Y:S02]  /*11410*/  ISETP.GT.AND P4, PT, R0.reuse, RZ, P2 ;  /* 0x000000ff0000720c */ /* 0x040fe40001784270 */
[----:B------:R-:W-:Y:S01]  /*11420*/  F2FP.F16.F32.PACK_AB R9, RZ, R9 ;  /* 0x00000009ff09723e */ /* 0x000fe200000000ff */
[----:B------:R-:W-:Y:S01]  /*11430*/  @P5 STG.E.U16 desc[UR52][R4.64+0x1f2], R198 ;  /* 0x0001f2c604005986 */ /* 0x000fe2000c101534 */
[----:B------:R-:W-:Y:S02]  /*11440*/  F2FP.F16.F32.PACK_AB R199, RZ, R199 ;  /* 0x000000c7ffc7723e */ /* 0x000fe400000000ff */
[C---:B------:R-:W-:Y:S01]  /*11450*/  ISETP.GT.AND P5, PT, R0.reuse, RZ, P0 ;  /* 0x000000ff0000720c */ /* 0x040fe200007a4270 */
[----:B------:R-:W-:Y:S01]  /*11460*/  @P3 STG.E.U16 desc[UR52][R6.64+0x1f0], R9 ;  /* 0x0001f00906003986 */ /* 0x000fe2000c101534 */
[----:B------:R-:W-:Y:S02]  /*11470*/  F2FP.F16.F32.PACK_AB R24, RZ, R24 ;  /* 0x00000018ff18723e */ /* 0x000fe400000000ff */
[----:B------:R-:W-:Y:S01]  /*11480*/  ISETP.GT.AND P2, PT, R0, 0x8, P2 ;  /* 0x000000080000780c */ /* 0x000fe20001744270 */
[----:B------:R-:W-:Y:S01]  /*11490*/  @P1 STG.E.U16 desc[UR52][R6.64+0x1f2], R199 ;  /* 0x0001f2c706001986 */ /* 0x000fe2000c101534 */
[----:B------:R-:W-:-:S02]  /*114a0*/  ISETP.GT.AND P1, PT, R3, 0x108, PT ;  /* 0x000001080300780c */ /* 0x000fc40003f24270 */
[----:B------:R-:W-:Y:S01]  /*114b0*/  F2FP.F16.F32.PACK_AB R25, RZ, R25 ;  /* 0x00000019ff19723e */ /* 0x000fe200000000ff */
[----:B------:R-:W-:Y:S01]  /*114c0*/  @P4 STG.E.U16 desc[UR52][R4.64+0x200], R24 ;  /* 0x0002001804004986 */ /* 0x000fe2000c101534 */
[----:B------:R-:W-:Y:S02]  /*114d0*/  ISETP.GT.AND P3, PT, R0, 0x8, P0 ;  /* 0x000000080000780c */ /* 0x000fe40000764270 */
[----:B------:R-:W-:Y:S01]  /*114e0*/  ISETP.GT.AND P0, PT, R3, 0x109, PT ;  /* 0x000001090300780c */ /* 0x000fe20003f04270 */
[----:B------:R-:W-:Y:S01]  /*114f0*/  FMUL R48, R48, R2 ;  /* 0x0000000230307220 */ /* 0x000fe20000400000 */
[C---:B------:R-:W-:Y:S01]  /*11500*/  ISETP.GT.AND P4, PT, R0.reuse, RZ, P1 ;  /* 0x000000ff0000720c */ /* 0x040fe20000f84270 */
[----:B------:R-:W-:Y:S01]  /*11510*/  @P5 STG.E.U16 desc[UR52][R4.64+0x202], R25 ;  /* 0x0002021904005986 */ /* 0x000fe2000c101534 */
[----:B------:R-:W-:Y:S02]  /*11520*/  F2FP.F16.F32.PACK_AB R26, RZ, R26 ;  /* 0x0000001aff1a723e */ /* 0x000fe400000000ff */
[----:B------:R-:W-:Y:S01]  /*11530*/  ISETP.GT.AND P5, PT, R0, RZ, P0 ;  /* 0x000000ff0000720c */ /* 0x000fe200007a4270 */
[----:B------:R-:W-:Y:S01]  /*11540*/  FMUL R49, R49, R2 ;  /* 0x0000000231317220 */ /* 0x000fe20000400000 */
[----:B------:R-:W-:Y:S01]  /*11550*/  F2FP.F16.F32.PACK_AB R27, RZ, R27 ;  /* 0x0000001bff1b723e */ /* 0x000fe200000000ff */
[----:B------:R-:W-:Y:S01]  /*11560*/  @P2 STG.E.U16 desc[UR52][R6.64+0x200], R26 ;  /* 0x0002001a06002986 */ /* 0x000fe2000c101534 */
[----:B------:R-:W-:-:S02]  /*11570*/  F2FP.F16.F32.PACK_AB R28, RZ, R28 ;  /* 0x0000001cff1c723e */ /* 0x000fc400000000ff */
[----:B------:R-:W-:Y:S01]  /*11580*/  ISETP.GT.AND P2, PT, R0, 0x8, P1 ;  /* 0x000000080000780c */ /* 0x000fe20000f44270 */
[----:B------:R-:W-:Y:S01]  /*11590*/  FMUL R50, R50, R2 ;  /* 0x0000000232327220 */ /* 0x000fe20000400000 */
[C---:B------:R-:W-:Y:S01]  /*115a0*/  ISETP.GT.AND P1, PT, R3.reuse, 0x110, PT ;  /* 0x000001100300780c */ /* 0x040fe20003f24270 */
[----:B------:R-:W-:Y:S01]  /*115b0*/  @P3 STG.E.U16 desc[UR52][R6.64+0x202], R27 ;  /* 0x0002021b06003986 */ /* 0x000fe2000c101534 */
[----:B------:R-:W-:Y:S02]  /*115c0*/  F2FP.F16.F32.PACK_AB R29, RZ, R29 ;  /* 0x0000001dff1d723e */ /* 0x000fe400000000ff */
[C---:B------:R-:W-:Y:S01]  /*115d0*/  ISETP.GT.AND P3, PT, R0.reuse, 0x8, P0 ;  /* 0x000000080000780c */ /* 0x040fe20000764270 */
[----:B------:R-:W-:Y:S01]  /*115e0*/  @P4 STG.E.U16 desc[UR52][R4.64+0x210], R28 ;  /* 0x0002101c04004986 */ /* 0x000fe2000c101534 */
[----:B------:R-:W-:Y:S02]  /*115f0*/  ISETP.GT.AND P0, PT, R3, 0x111, PT ;  /* 0x000001110300780c */ /* 0x000fe40003f04270 */
[----:B------:R-:W-:Y:S01]  /*11600*/  ISETP.GT.AND P4, PT, R0, RZ, P1 ;  /* 0x000000ff0000720c */ /* 0x000fe20000f84270 */
[----:B------:R-:W-:Y:S01]  /*11610*/  @P5 STG.E.U16 desc[UR52][R4.64+0x212], R29 ;  /* 0x0002121d04005986 */ /* 0x000fe2000c101534 */
[----:B------:R-:W-:-:S02]  /*11620*/  F2FP.F16.F32.PACK_AB R30, RZ, R30 ;  /* 0x0000001eff1e723e */ /* 0x000fc400000000ff */
[C---:B------:R-:W-:Y:S01]  /*11630*/  ISETP.GT.AND P5, PT, R0.reuse, RZ, P0 ;  /* 0x000000ff0000720c */ /* 0x040fe200007a4270 */
[----:B------:R-:W-:Y:S01]  /*11640*/  FMUL R51, R51, R2 ;  /* 0x0000000233337220 */ /* 0x000fe20000400000 */
[----:B------:R-:W-:Y:S01]  /*11650*/  F2FP.F16.F32.PACK_AB R31, RZ, R31 ;  /* 0x0000001fff1f723e */ /* 0x000fe200000000ff */
[----:B------:R-:W-:Y:S01]  /*11660*/  @P2 STG.E.U16 desc[UR52][R6.64+0x210], R30 ;  /* 0x0002101e06002986 */ /* 0x000fe2000c101534 */
[----:B------:R-:W-:Y:S02]  /*11670*/  F2FP.F16.F32.PACK_AB R32, RZ, R32 ;  /* 0x00000020ff20723e */ /* 0x000fe400000000ff */
[----:B------:R-:W-:Y:S01]  /*11680*/  ISETP.GT.AND P2, PT, R0, 0x8, P1 ;  /* 0x000000080000780c */ /* 0x000fe20000f44270 */
[----:B------:R-:W-:Y:S01]  /*11690*/  FMUL R52, R52, R2 ;  /* 0x0000000234347220 */ /* 0x000fe20000400000 */
[----:B------:R-:W-:Y:S01]  /*116a0*/  ISETP.GT.AND P1, PT, R3, 0x118, PT ;  /* 0x000001180300780c */ /* 0x000fe20003f24270 */
[----:B------:R-:W-:Y:S01]  /*116b0*/  @P3 STG.E.U16 desc[UR52][R6.64+0x212], R31 ;  /* 0x0002121f06003986 */ /* 0x000fe2000c101534 */
[----:B------:R-:W-:-:S02]  /*116c0*/  F2FP.F16.F32.PACK_AB R33, RZ, R33 ;  /* 0x00000021ff21723e */ /* 0x000fc400000000ff */
[C---:B------:R-:W-:Y:S01]  /*116d0*/  ISETP.GT.AND P3, PT, R0.reuse, 0x8, P0 ;  /* 0x000000080000780c */ /* 0x040fe20000764270 */
[----:B------:R-:W-:Y:S01]  /*116e0*/  @P4 STG.E.U16 desc[UR52][R4.64+0x220], R32 ;  /* 0x0002202004004986 */ /* 0x000fe2000c101534 */
[----:B------:R-:W-:Y:S02]  /*116f0*/  ISETP.GT.AND P0, PT, R3, 0x119, PT ;  /* 0x000001190300780c */ /* 0x000fe40003f04270 */
        /* <DEDUP_REMOVED lines=116> */
[----:B------:R-:W2:Y:S01]  /*11e40*/  LDL.LU R146, [R1+0x238] ;  /* 0x0002380001927983 */ /* 0x000ea20000300800 */
[----:B------:R-:W-:Y:S02]  /*11e50*/  F2FP.F16.F32.PACK_AB R63, RZ, R63 ;  /* 0x0000003fff3f723e */ /* 0x000fe400000000ff */
[----:B------:R-:W-:Y:S01]  /*11e60*/  F2FP.F16.F32.PACK_AB R64, RZ, R64 ;  /* 0x00000040ff40723e */ /* 0x000fe200000000ff */
[----:B------:R-:W-:Y:S01]  /*11e70*/  @P2 STG.E.U16 desc[UR52][R6.64+0x290], R62 ;  /* 0x0002903e06002986 */ /* 0x000fe2000c101534 */
[----:B------:R-:W-:Y:S02]  /*11e80*/  ISETP.GT.AND P2, PT, R0, 0x8, P1 ;  /* 0x000000080000780c */ /* 0x000fe40000f44270 */
[----:B------:R-:W-:Y:S01]  /*11e90*/  ISETP.GT.AND P1, PT, R3, 0x158, PT ;  /* 0x000001580300780c */ /* 0x000fe20003f24270 */
[----:B------:R-:W-:Y:S01]  /*11ea0*/  @P3 STG.E.U16 desc[UR52][R6.64+0x292], R63 ;  /* 0x0002923f06003986 */ /* 0x000fe2000c101534 */
[----:B------:R-:W-:-:S02]  /*11eb0*/  F2FP.F16.F32.PACK_AB R65, RZ, R65 ;  /* 0x00000041ff41723e */ /* 0x000fc400000000ff */
[C---:B------:R-:W-:Y:S01]  /*11ec0*/  ISETP.GT.AND P3, PT, R0.reuse, 0x8, P0 ;  /* 0x000000080000780c */ /* 0x040fe20000764270 */
[----:B------:R-:W-:Y:S01]  /*11ed0*/  @P4 STG.E.U16 desc[UR52][R4.64+0x2a0], R64 ;  /* 0x0002a04004004986 */ /* 0x000fe2000c101534 */
[----:B------:R-:W-:Y:S02]  /*11ee0*/  ISETP.GT.AND P0, PT, R3, 0x159, PT ;  /* 0x000001590300780c */ /* 0x000fe40003f04270 */
[----:B------:R-:W-:Y:S01]  /*11ef0*/  ISETP.GT.AND P4, PT, R0, RZ, P1 ;  /* 0x000000ff0000720c */ /* 0x000fe20000f84270 */
[----:B------:R-:W3:Y:S01]  /*11f00*/  LDL.LU R147, [R1+0x234] ;  /* 0x0002340001937983 */ /* 0x000ee20000300800 */
[----:B------:R-:W-:Y:S01]  /*11f10*/  FMUL R67, R67, R2 ;  /* 0x0000000243437220 */ /* 0x000fe20000400000 */
[----:B------:R-:W-:Y:S02]  /*11f20*/  F2FP.F16.F32.PACK_AB R66, RZ, R66 ;  /* 0x00000042ff42723e */ /* 0x000fe400000000ff */
[----:B------:R-:W3:Y:S01]  /*11f30*/  LDL.LU R148, [R1+0x230] ;  /* 0x0002300001947983 */ /* 0x000ee20000300800 */
[----:B------:R-:W-:-:S03]  /*11f40*/  FMUL R68, R68, R2 ;  /* 0x0000000244447220 */ /* 0x000fc60000400000 */
[----:B------:R-:W3:Y:S04]  /*11f50*/  LDL.LU R149, [R1+0x22c] ;  /* 0x00022c0001957983 */ /* 0x000ee80000300800 */
[----:B------:R-:W-:Y:S01]  /*11f60*/  @P5 STG.E.U16 desc[UR52][R4.64+0x2a2], R65 ;  /* 0x0002a24104005986 */ /* 0x000fe2000c101534 */
[----:B------:R-:W-:Y:S01]  /*11f70*/  ISETP.GT.AND P5, PT, R0, RZ, P0 ;  /* 0x000000ff0000720c */ /* 0x000fe200007a4270 */
[----:B------:R-:W-:Y:S01]  /*11f80*/  FMUL R69, R69, R2 ;  /* 0x0000000245457220 */ /* 0x000fe20000400000 */
[----:B------:R-:W-:Y:S01]  /*11f90*/  F2FP.F16.F32.PACK_AB R67, RZ, R67 ;  /* 0x00000043ff43723e */ /* 0x000fe200000000ff */
[----:B------:R-:W3:Y:S01]  /*11fa0*/  LDL.LU R150, [R1+0x228] ;  /* 0x0002280001967983 */ /* 0x000ee20000300800 */
[----:B------:R-:W-:-:S03]  /*11fb0*/  F2FP.F16.F32.PACK_AB R68, RZ, R68 ;  /* 0x00000044ff44723e */ /* 0x000fc600000000ff */
[----:B------:R-:W-:Y:S01]  /*11fc0*/  @P2 STG.E.U16 desc[UR52][R6.64+0x2a0], R66 ;  /* 0x0002a04206002986 */ /* 0x000fe2000c101534 */
[----:B------:R-:W-:Y:S02]  /*11fd0*/  ISETP.GT.AND P2, PT, R0, 0x8, P1 ;  /* 0x000000080000780c */ /* 0x000fe40000f44270 */
[C---:B------:R-:W-:Y:S01]  /*11fe0*/  ISETP.GT.AND P1, PT, R3.reuse, 0x160, PT ;  /* 0x000001600300780c */ /* 0x040fe20003f24270 */
[----:B------:R-:W3:Y:S01]  /*11ff0*/  LDL.LU R151, [R1+0x224] ;  /* 0x0002240001977983 */ /* 0x000ee20000300800 */
[----:B------:R-:W-:Y:S01]  /*12000*/  F2FP.F16.F32.PACK_AB R69, RZ, R69 ;  /* 0x00000045ff45723e */ /* 0x000fe200000000ff */
[-C--:B------:R-:W-:Y:S02]  /*12010*/  FMUL R70, R70, R2.reuse ;  /* 0x0000000246467220 */ /* 0x080fe40000400000 */
[----:B------:R-:W-:Y:S01]  /*12020*/  @P3 STG.E.U16 desc[UR52][R6.64+0x2a2], R67 ;  /* 0x0002a24306003986 */ /* 0x000fe2000c101534 */
[C---:B------:R-:W-:Y:S02]  /*12030*/  ISETP.GT.AND P3, PT, R0.reuse, 0x8, P0 ;  /* 0x000000080000780c */ /* 0x040fe40000764270 */
[----:B------:R-:W-:Y:S01]  /*12040*/  ISETP.GT.AND P0, PT, R3, 0x161, PT ;  /* 0x000001610300780c */ /* 0x000fe20003f04270 */
[----:B------:R-:W-:Y:S01]  /*12050*/  @P4 STG.E.U16 desc[UR52][R4.64+0x2b0], R68 ;  /* 0x0002b04404004986 */ /* 0x000fe2000c101534 */
[----:B------:R-:W-:Y:S01]  /*12060*/  ISETP.GT.AND P4, PT, R0, RZ, P1 ;  /* 0x000000ff0000720c */ /* 0x000fe20000f84270 */
[----:B------:R-:W-:Y:S01]  /*12070*/  FMUL R71, R71, R2 ;  /* 0x0000000247477220 */ /* 0x000fe20000400000 */
[----:B------:R-:W-:Y:S01]  /*12080*/  F2FP.F16.F32.PACK_AB R70, RZ, R70 ;  /* 0x00000046ff46723e */ /* 0x000fe200000000ff */
[----:B------:R-:W-:Y:S01]  /*12090*/  @P5 STG.E.U16 desc[UR52][R4.64+0x2b2], R69 ;  /* 0x0002b24504005986 */ /* 0x000fe2000c101534 */
[-C--:B------:R-:W-:Y:S01]  /*120a0*/  FMUL R72, R72, R2.reuse ;  /* 0x0000000248487220 */ /* 0x080fe20000400000 */
[----:B------:R-:W-:Y:S01]  /*120b0*/  ISETP.GT.AND P5, PT, R0, RZ, P0 ;  /* 0x000000ff0000720c */ /* 0x000fe200007a4270 */
[----:B------:R-:W-:Y:S01]  /*120c0*/  FMUL R73, R73, R2 ;  /* 0x0000000249497220 */ /* 0x000fe20000400000 */
[----:B------:R-:W-:Y:S01]  /*120d0*/  F2FP.F16.F32.PACK_AB R71, RZ, R71 ;  /* 0x00000047ff47723e */ /* 0x000fe200000000ff */
[----:B------:R-:W-:Y:S01]  /*120e0*/  @P2 STG.E.U16 desc[UR52][R6.64+0x2b0], R70 ;  /* 0x0002b04606002986 */ /* 0x000fe2000c101534 */
[----:B------:R-:W-:-:S02]  /*120f0*/  F2FP.F16.F32.PACK_AB R72, RZ, R72 ;  /* 0x00000048ff48723e */ /* 0x000fc400000000ff */
[----:B------:R-:W-:Y:S01]  /*12100*/  ISETP.GT.AND P2, PT, R0, 0x8, P1 ;  /* 0x000000080000780c */ /* 0x000fe20000f44270 */
[-C--:B------:R-:W-:Y:S01]  /*12110*/  FMUL R74, R74, R2.reuse ;  /* 0x000000024a4a7220 */ /* 0x080fe20000400000 */
[C---:B------:R-:W-:Y:S01]  /*12120*/  ISETP.GT.AND P1, PT, R3.reuse, 0x168, PT ;  /* 0x000001680300780c */ /* 0x040fe20003f24270 */
[----:B------:R-:W-:Y:S01]  /*12130*/  @P3 STG.E.U16 desc[UR52][R6.64+0x2b2], R71 ;  /* 0x0002b24706003986 */ /* 0x000fe2000c101534 */
[----:B------:R-:W-:Y:S02]  /*12140*/  F2FP.F16.F32.PACK_AB R73, RZ, R73 ;  /* 0x00000049ff49723e */ /* 0x000fe400000000ff */
[C---:B------:R-:W-:Y:S01]  /*12150*/  ISETP.GT.AND P3, PT, R0.reuse, 0x8, P0 ;  /* 0x000000080000780c */ /* 0x040fe20000764270 */
[----:B------:R-:W-:Y:S01]  /*12160*/  @P4 STG.E.U16 desc[UR52][R4.64+0x2c0], R72 ;  /* 0x0002c04804004986 */ /* 0x000fe2000c101534 */
[----:B------:R-:W-:Y:S02]  /*12170*/  ISETP.GT.AND P0, PT, R3, 0x169, PT ;  /* 0x000001690300780c */ /* 0x000fe40003f04270 */
[----:B------:R-:W-:Y:S01]  /*12180*/  ISETP.GT.AND P4, PT, R0, RZ, P1 ;  /* 0x000000ff0000720c */ /* 0x000fe20000f84270 */
[----:B------:R-:W-:Y:S01]  /*12190*/  FMUL R75, R75, R2 ;  /* 0x000000024b4b7220 */ /* 0x000fe20000400000 */
[----:B------:R-:W-:Y:S01]  /*121a0*/  @P5 STG.E.U16 desc[UR52][R4.64+0x2c2], R73 ;  /* 0x0002c24904005986 */ /* 0x000fe2000c101534 */
[----:B------:R-:W-:Y:S01]  /*121b0*/  F2FP.F16.F32.PACK_AB R74, RZ, R74 ;  /* 0x0000004aff4a723e */ /* 0x000fe200000000ff */
[-C--:B------:R-:W-:Y:S01]  /*121c0*/  FMUL R76, R76, R2.reuse ;  /* 0x000000024c4c7220 */ /* 0x080fe20000400000 */
        /* <DEDUP_REMOVED lines=10> */
[----:B------:R-:W-:Y:S01]  /*12270*/  ISETP.GT.AND P3, PT, R0, 0x8, P0 ;  /* 0x000000080000780c */ /* 0x000fe20000764270 */
[----:B------:R0:W5:Y:S01]  /*12280*/  LDL.LU R23, [R1+0x220] ;  /* 0x0002200001177983 */ /* 0x0001620000300800 */
[----:B------:R-:W-:-:S03]  /*12290*/  ISETP.GT.AND P0, PT, R3, 0x171, PT ;  /* 0x000001710300780c */ /* 0x000fc60003f04270 */
[----:B------:R-:W-:Y:S01]  /*122a0*/  @P4 STG.E.U16 desc[UR52][R4.64+0x2d0], R76 ;  /* 0x0002d04c04004986 */ /* 0x000fe2000c101534 */
[----:B------:R-:W-:Y:S01]  /*122b0*/  ISETP.GT.AND P4, PT, R0, RZ, P1 ;  /* 0x000000ff0000720c */ /* 0x000fe20000f84270 */
[----:B------:R-:W-:Y:S02]  /*122c0*/  FMUL R79, R79, R2 ;  /* 0x000000024f4f7220 */ /* 0x000fe40000400000 */
[----:B------:R0:W5:Y:S01]  /*122d0*/  LDL.LU R22, [R1+0x21c] ;  /* 0x00021c0001167983 */ /* 0x0001620000300800 */
[----:B------:R-:W-:Y:S01]  /*122e0*/  F2FP.F16.F32.PACK_AB R78, RZ, R78 ;  /* 0x0000004eff4e723e */ /* 0x000fe200000000ff */
[-C--:B------:R-:W-:Y:S02]  /*122f0*/  FMUL R80, R80, R2.reuse ;  /* 0x0000000250507220 */ /* 0x080fe40000400000 */
[----:B------:R0:W5:Y:S04]  /*12300*/  LDL.LU R16, [R1+0x218] ;  /* 0x0002180001107983 */ /* 0x0001680000300800 */
[----:B------:R-:W-:Y:S01]  /*12310*/  @P5 STG.E.U16 desc[UR52][R4.64+0x2d2], R77 ;  /* 0x0002d24d04005986 */ /* 0x000fe2000c101534 */
[----:B------:R-:W-:Y:S01]  /*12320*/  ISETP.GT.AND P5, PT, R0, RZ, P0 ;  /* 0x000000ff0000720c */ /* 0x000fe200007a4270 */
[----:B------:R-:W-:Y:S01]  /*12330*/  FMUL R81, R81, R2 ;  /* 0x0000000251517220 */ /* 0x000fe20000400000 */
[----:B------:R-:W-:Y:S01]  /*12340*/  F2FP.F16.F32.PACK_AB R79, RZ, R79 ;  /* 0x0000004fff4f723e */ /* 0x000fe200000000ff */
[----:B------:R-:W-:Y:S01]  /*12350*/  @P2 STG.E.U16 desc[UR52][R6.64+0x2d0], R78 ;  /* 0x0002d04e06002986 */ /* 0x000fe2000c101534 */
[----:B------:R-:W-:-:S02]  /*12360*/  F2FP.F16.F32.PACK_AB R80, RZ, R80 ;  /* 0x00000050ff50723e */ /* 0x000fc400000000ff */
[----:B------:R-:W-:Y:S02]  /*12370*/  ISETP.GT.AND P2, PT, R0, 0x8, P1 ;  /* 0x000000080000780c */ /* 0x000fe40000f44270 */
[C---:B------:R-:W-:Y:S01]  /*12380*/  ISETP.GT.AND P1, PT, R3.reuse, 0x178, PT ;  /* 0x000001780300780c */ /* 0x040fe20003f24270 */
[----:B------:R-:W-:Y:S01]  /*12390*/  @P3 STG.E.U16 desc[UR52][R6.64+0x2d2], R79 ;  /* 0x0002d24f06003986 */ /* 0x000fe2000c101534 */
[----:B------:R-:W-:Y:S01]  /*123a0*/  F2FP.F16.F32.PACK_AB R81, RZ, R81 ;  /* 0x00000051ff51723e */ /* 0x000fe200000000ff */
[-C--:B------:R-:W-:Y:S01]  /*123b0*/  FMUL R82, R82, R2.reuse ;  /* 0x0000000252527220 */ /* 0x080fe20000400000 */
        /* <DEDUP_REMOVED lines=229> */
[C---:B------:R-:W-:Y:S02]  /*13210*/  ISETP.GT.AND P2, PT, R0.reuse, 0x8, P1 ;  /* 0x000000080000780c */ /* 0x040fe40000f44270 */
[C---:B------:R-:W-:Y:S01]  /*13220*/  ISETP.GT.AND P1, PT, R3.reuse, 0x1e0, PT ;  /* 0x000001e00300780c */ /* 0x040fe20003f24270 */
[----:B------:R-:W-:Y:S01]  /*13230*/  @P3 STG.E.U16 desc[UR52][R6.64+0x3a2], R131 ;  /* 0x0003a28306003986 */ /* 0x000fe2000c101534 */
[----:B------:R-:W-:Y:S02]  /*13240*/  F2FP.F16.F32.PACK_AB R133, RZ, R133 ;  /* 0x00000085ff85723e */ /* 0x000fe400000000ff */
[----:B------:R-:W-:Y:S01]  /*13250*/  ISETP.GT.AND P3, PT, R0, 0x8, P0 ;  /* 0x000000080000780c */ /* 0x000fe20000764270 */
[----:B------:R-:W-:Y:S01]  /*13260*/  @P4 STG.E.U16 desc[UR52][R4.64+0x3b0], R132 ;  /* 0x0003b08404004986 */ /* 0x000fe2000c101534 */
[----:B------:R-:W-:Y:S01]  /*13270*/  ISETP.GT.AND P0, PT, R3, 0x1e1, PT ;  /* 0x000001e10300780c */ /* 0x000fe20003f04270 */
[-C--:B------:R-:W-:Y:S01]  /*13280*/  FMUL R134, R134, R2.reuse ;  /* 0x0000000286867220 */ /* 0x080fe20000400000 */
[----:B------:R-:W-:Y:S01]  /*13290*/  ISETP.GT.AND P4, PT, R0, RZ, P1 ;  /* 0x000000ff0000720c */ /* 0x000fe20000f84270 */
[-C--:B------:R-:W-:Y:S01]  /*132a0*/  FMUL R135, R135, R2.reuse ;  /* 0x0000000287877220 */ /* 0x080fe20000400000 */
[----:B------:R-:W-:Y:S01]  /*132b0*/  @P5 STG.E.U16 desc[UR52][R4.64+0x3b2], R133 ;  /* 0x0003b28504005986 */ /* 0x000fe2000c101534 */
[-C--:B------:R-:W-:Y:S01]  /*132c0*/  FMUL R136, R136, R2.reuse ;  /* 0x0000000288887220 */ /* 0x080fe20000400000 */
[----:B------:R-:W-:Y:S01]  /*132d0*/  ISETP.GT.AND P5, PT, R0, RZ, P0 ;  /* 0x000000ff0000720c */ /* 0x000fe200007a4270 */
[----:B------:R-:W-:Y:S01]  /*132e0*/  FMUL R137, R137, R2 ;  /* 0x0000000289897220 */ /* 0x000fe20000400000 */
[----:B------:R-:W-:-:S02]  /*132f0*/  F2FP.F16.F32.PACK_AB R134, RZ, R134 ;  /* 0x00000086ff86723e */ /* 0x000fc400000000ff */
[----:B------:R-:W-:Y:S02]  /*13300*/  F2FP.F16.F32.PACK_AB R135, RZ, R135 ;  /* 0x00000087ff87723e */ /* 0x000fe400000000ff */
[----:B------:R-:W-:Y:S01]  /*13310*/  F2FP.F16.F32.PACK_AB R136, RZ, R136 ;  /* 0x00000088ff88723e */ /* 0x000fe200000000ff */
[----:B------:R-:W-:Y:S01]  /*13320*/  @P2 STG.E.U16 desc[UR52][R6.64+0x3b0], R134 ;  /* 0x0003b08606002986 */ /* 0x000fe2000c101534 */
[----:B------:R-:W-:-:S03]  /*13330*/  F2FP.F16.F32.PACK_AB R137, RZ, R137 ;  /* 0x00000089ff89723e */ /* 0x000fc600000000ff */
[----:B------:R-:W-:Y:S01]  /*13340*/  @P3 STG.E.U16 desc[UR52][R6.64+0x3b2], R135 ;  /* 0x0003b28706003986 */ /* 0x000fe2000c101534 */
[----:B------:R-:W-:-:S03]  /*13350*/  ISETP.GT.AND P1, PT, R0, 0x8, P1 ;  /* 0x000000080000780c */ /* 0x000fc60000f24270 */
[----:B------:R-:W-:Y:S01]  /*13360*/  @P4 STG.E.U16 desc[UR52][R4.64+0x3c0], R136 ;  /* 0x0003c08804004986 */ /* 0x000fe2000c101534 */
[----:B------:R-:W-:Y:S02]  /*13370*/  ISETP.GT.AND P4, PT, R3, 0x1e8, PT ;  /* 0x000001e80300780c */ /* 0x000fe40003f84270 */
[C---:B------:R-:W-:Y:S01]  /*13380*/  ISETP.GT.AND P2, PT, R0.reuse, 0x8, P0 ;  /* 0x000000080000780c */ /* 0x040fe20000744270 */
[----:B------:R-:W-:Y:S01]  /*13390*/  @P5 STG.E.U16 desc[UR52][R4.64+0x3c2], R137 ;  /* 0x0003c28904005986 */ /* 0x000fe2000c101534 */
[----:B------:R-:W-:Y:S01]  /*133a0*/  ISETP.GT.AND P5, PT, R0, RZ, P4 ;  /* 0x000000ff0000720c */ /* 0x000fe200027a4270 */
[-C--:B------:R-:W-:Y:S01]  /*133b0*/  FMUL R138, R138, R2.reuse ;  /* 0x000000028a8a7220 */ /* 0x080fe20000400000 */
[-C--:B------:R-:W-:Y:S01]  /*133c0*/  FMUL R139, R139, R2.reuse ;  /* 0x000000028b8b7220 */ /* 0x080fe20000400000 */
[----:B------:R-:W-:Y:S01]  /*133d0*/  FMUL R140, R140, R2 ;  /* 0x000000028c8c7220 */ /* 0x000fe20000400000 */
[----:B------:R-:W-:Y:S02]  /*133e0*/  ISETP.GT.AND P0, PT, R3, 0x1e9, PT ;  /* 0x000001e90300780c */ /* 0x000fe40003f04270 */
[----:B------:R-:W-:-:S02]  /*133f0*/  F2FP.F16.F32.PACK_AB R138, RZ, R138 ;  /* 0x0000008aff8a723e */ /* 0x000fc400000000ff */
[----:B------:R-:W-:Y:S02]  /*13400*/  F2FP.F16.F32.PACK_AB R139, RZ, R139 ;  /* 0x0000008bff8b723e */ /* 0x000fe400000000ff */
[----:B------:R-:W-:Y:S02]  /*13410*/  F2FP.F16.F32.PACK_AB R140, RZ, R140 ;  /* 0x0000008cff8c723e */ /* 0x000fe400000000ff */
[C---:B------:R-:W-:Y:S01]  /*13420*/  ISETP.GT.AND P3, PT, R0.reuse, RZ, P0 ;  /* 0x000000ff0000720c */ /* 0x040fe20000764270 */
[----:B------:R-:W-:Y:S01]  /*13430*/  @P1 STG.E.U16 desc[UR52][R6.64+0x3c0], R138 ;  /* 0x0003c08a06001986 */ /* 0x000fe2000c101534 */
[-C--:B------:R-:W-:Y:S01]  /*13440*/  FMUL R141, R141, R2.reuse ;  /* 0x000000028d8d7220 */ /* 0x080fe20000400000 */
[----:B------:R-:W-:Y:S02]  /*13450*/  ISETP.GT.AND P4, PT, R0, 0x8, P4 ;  /* 0x000000080000780c */ /* 0x000fe40002784270 */
[----:B------:R-:W-:Y:S01]  /*13460*/  @P2 STG.E.U16 desc[UR52][R6.64+0x3c2], R139 ;  /* 0x0003c28b06002986 */ /* 0x000fe2000c101534 */
[----:B------:R-:W-:-:S03]  /*13470*/  FMUL R142, R142, R2 ;  /* 0x000000028e8e7220 */ /* 0x000fc60000400000 */
[----:B------:R-:W-:Y:S01]  /*13480*/  @P5 STG.E.U16 desc[UR52][R4.64+0x3d0], R140 ;  /* 0x0003d08c04005986 */ /* 0x000fe2000c101534 */
[C---:B------:R-:W-:Y:S01]  /*13490*/  ISETP.GT.AND P5, PT, R0.reuse, 0x8, P0 ;  /* 0x000000080000780c */ /* 0x040fe200007a4270 */
[----:B------:R-:W-:Y:S01]  /*134a0*/  FMUL R143, R143, R2 ;  /* 0x000000028f8f7220 */ /* 0x000fe20000400000 */
[----:B------:R-:W-:Y:S02]  /*134b0*/  F2FP.F16.F32.PACK_AB R141, RZ, R141 ;  /* 0x0000008dff8d723e */ /* 0x000fe400000000ff */
[----:B------:R-:W-:Y:S02]  /*134c0*/  F2FP.F16.F32.PACK_AB R142, RZ, R142 ;  /* 0x0000008eff8e723e */ /* 0x000fe400000000ff */
[----:B------:R-:W-:Y:S01]  /*134d0*/  F2FP.F16.F32.PACK_AB R143, RZ, R143 ;  /* 0x0000008fff8f723e */ /* 0x000fe200000000ff */
[----:B------:R-:W-:Y:S01]  /*134e0*/  @P3 STG.E.U16 desc[UR52][R4.64+0x3d2], R141 ;  /* 0x0003d28d04003986 */ /* 0x000fe2000c101534 */
[C---:B------:R-:W-:Y:S02]  /*134f0*/  ISETP.GT.AND P3, PT, R3.reuse, 0x1f0, PT ;  /* 0x000001f00300780c */ /* 0x040fe40003f64270 */
[----:B------:R-:W-:Y:S01]  /*13500*/  ISETP.GT.AND P0, PT, R3, 0x1f1, PT ;  /* 0x000001f10300780c */ /* 0x000fe20003f04270 */
[----:B------:R-:W-:Y:S01]  /*13510*/  @P4 STG.E.U16 desc[UR52][R6.64+0x3d0], R142 ;  /* 0x0003d08e06004986 */ /* 0x000fe2000c101534 */
[----:B------:R-:W-:-:S03]  /*13520*/  ISETP.GT.AND P4, PT, R0, RZ, P3 ;  /* 0x000000ff0000720c */ /* 0x000fc60001f84270 */
[----:B------:R-:W-:Y:S01]  /*13530*/  @P5 STG.E.U16 desc[UR52][R6.64+0x3d2], R143 ;  /* 0x0003d28f06005986 */ /* 0x000fe2000c101534 */
[----:B------:R-:W-:Y:S01]  /*13540*/  ISETP.GT.AND P5, PT, R0, RZ, P0 ;  /* 0x000000ff0000720c */ /* 0x000fe200007a4270 */
[-C--:B------:R-:W-:Y:S01]  /*13550*/  FMUL R144, R144, R2.reuse ;  /* 0x0000000290907220 */ /* 0x080fe20000400000 */
[----:B----4-:R-:W-:Y:S01]  /*13560*/  FMUL R145, R145, R2 ;  /* 0x0000000291917220 */ /* 0x010fe20000400000 */
[----:B------:R-:W-:-:S03]  /*13570*/  ISETP.GT.AND P2, PT, R3, 0x1f8, PT ;  /* 0x000001f80300780c */ /* 0x000fc60003f44270 */
[----:B------:R-:W-:Y:S02]  /*13580*/  F2FP.F16.F32.PACK_AB R144, RZ, R144 ;  /* 0x00000090ff90723e */ /* 0x000fe400000000ff */
[----:B------:R-:W-:Y:S02]  /*13590*/  F2FP.F16.F32.PACK_AB R145, RZ, R145 ;  /* 0x00000091ff91723e */ /* 0x000fe400000000ff */
[----:B------:R-:W-:Y:S01]  /*135a0*/  ISETP.GT.AND P1, PT, R3, 0x1f9, PT ;  /* 0x000001f90300780c */ /* 0x000fe20003f24270 */
[----:B------:R-:W-:Y:S01]  /*135b0*/  @P4 STG.E.U16 desc[UR52][R4.64+0x3e0], R144 ;  /* 0x0003e09004004986 */ /* 0x000fe2000c101534 */
[C---:B------:R-:W-:Y:S02]  /*135c0*/  ISETP.GT.AND P3, PT, R0.reuse, 0x8, P3 ;  /* 0x000000080000780c */ /* 0x040fe40001f64270 */
[C---:B------:R-:W-:Y:S01]  /*135d0*/  ISETP.GT.AND P0, PT, R0.reuse, 0x8, P0 ;  /* 0x000000080000780c */ /* 0x040fe20000704270 */
[----:B------:R-:W-:Y:S01]  /*135e0*/  @P5 STG.E.U16 desc[UR52][R4.64+0x3e2], R145 ;  /* 0x0003e29104005986 */ /* 0x000fe2000c101534 */
[----:B------:R-:W-:Y:S01]  /*135f0*/  ISETP.GT.AND P5, PT, R0, RZ, P2 ;  /* 0x000000ff0000720c */ /* 0x000fe200017a4270 */
[-C--:B--2---:R-:W-:Y:S01]  /*13600*/  FMUL R146, R146, R2.reuse ;  /* 0x0000000292927220 */ /* 0x084fe20000400000 */
[C---:B------:R-:W-:Y:S01]  /*13610*/  ISETP.GT.AND P4, PT, R0.reuse, RZ, P1 ;  /* 0x000000ff0000720c */ /* 0x040fe20000f84270 */
[-C--:B---3--:R-:W-:Y:S01]  /*13620*/  FMUL R147, R147, R2.reuse ;  /* 0x0000000293937220 */ /* 0x088fe20000400000 */
[----:B------:R-:W-:Y:S01]  /*13630*/  ISETP.GT.AND P2, PT, R0, 0x8, P2 ;  /* 0x000000080000780c */ /* 0x000fe20001744270 */
[-C--:B------:R-:W-:Y:S01]  /*13640*/  FMUL R148, R148, R2.reuse ;  /* 0x0000000294947220 */ /* 0x080fe20000400000 */
[----:B------:R-:W-:Y:S01]  /*13650*/  FMUL R149, R149, R2 ;  /* 0x0000000295957220 */ /* 0x000fe20000400000 */
[----:B------:R-:W-:-:S02]  /*13660*/  F2FP.F16.F32.PACK_AB R146, RZ, R146 ;  /* 0x00000092ff92723e */ /* 0x000fc400000000ff */
[----:B------:R-:W-:Y:S02]  /*13670*/  F2FP.F16.F32.PACK_AB R147, RZ, R147 ;  /* 0x00000093ff93723e */ /* 0x000fe400000000ff */
[----:B------:R-:W-:Y:S02]  /*13680*/  ISETP.GT.AND P1, PT, R0, 0x8, P1 ;  /* 0x000000080000780c */ /* 0x000fe40000f24270 */
[----:B------:R-:W-:Y:S01]  /*13690*/  F2FP.F16.F32.PACK_AB R148, RZ, R148 ;  /* 0x00000094ff94723e */ /* 0x000fe200000000ff */
[-C--:B------:R-:W-:Y:S01]  /*136a0*/  FMUL R150, R150, R2.reuse ;  /* 0x0000000296967220 */ /* 0x080fe20000400000 */
[----:B------:R-:W-:Y:S01]  /*136b0*/  F2FP.F16.F32.PACK_AB R149, RZ, R149 ;  /* 0x00000095ff95723e */ /* 0x000fe200000000ff */
[----:B------:R-:W-:Y:S01]  /*136c0*/  FMUL R151, R151, R2 ;  /* 0x0000000297977220 */ /* 0x000fe20000400000 */
[----:B------:R-:W-:Y:S04]  /*136d0*/  @P3 STG.E.U16 desc[UR52][R6.64+0x3e0], R146 ;  /* 0x0003e09206003986 */ /* 0x000fe8000c101534 */
[----:B------:R-:W-:Y:S01]  /*136e0*/  @P0 STG.E.U16 desc[UR52][R6.64+0x3e2], R147 ;  /* 0x0003e29306000986 */ /* 0x000fe2000c101534 */
[----:B------:R-:W-:-:S03]  /*136f0*/  F2FP.F16.F32.PACK_AB R150, RZ, R150 ;  /* 0x00000096ff96723e */ /* 0x000fc600000000ff */
[----:B------:R-:W-:Y:S01]  /*13700*/  @P5 STG.E.U16 desc[UR52][R4.64+0x3f0], R148 ;  /* 0x0003f09404005986 */ /* 0x000fe2000c101534 */
[----:B------:R-:W-:-:S03]  /*13710*/  F2FP.F16.F32.PACK_AB R151, RZ, R151 ;  /* 0x00000097ff97723e */ /* 0x000fc600000000ff */
[----:B------:R1:W-:Y:S02]  /*13720*/  @P4 STG.E.U16 desc[UR52][R4.64+0x3f2], R149 ;  /* 0x0003f29504004986 */ /* 0x0003e4000c101534 */
[----:B-1----:R-:W-:Y:S02]  /*13730*/  @P2 IMAD.MOV.U32 R4, RZ, RZ, R6 ;  /* 0x000000ffff042224 */ /* 0x002fe400078e0006 */
[----:B------:R-:W-:-:S05]  /*13740*/  @P2 IMAD.MOV.U32 R5, RZ, RZ, R7 ;  /* 0x000000ffff052224 */ /* 0x000fca00078e0007 */
[----:B------:R0:W-:Y:S04]  /*13750*/  @P2 STG.E.U16 desc[UR52][R4.64+0x3f0], R150 ;  /* 0x0003f09604002986 */ /* 0x0001e8000c101534 */
[----:B------:R0:W-:Y:S02]  /*13760*/  @P1 STG.E.U16 desc[UR52][R6.64+0x3f2], R151 ;  /* 0x0003f29706001986 */ /* 0x0001e4000c101534 */
.L_x_547:
[----:B------:R-:W-:Y:S05]  /*13770*/  BSYNC B0 ;  /* 0x0000000000007941 */ /* 0x000fea0003800000 */
.L_x_37:
[----:B------:R-:W2:Y:S01]  /*13780*/  LDL.LU R28, [R1+0x200] ;  /* 0x00020000011c7983 */ /* 0x000ea20000300800 */
[----:B---3--:R-:W-:Y:S01]  /*13790*/  IMAD.U32 R0, RZ, RZ, UR50 ;  /* 0x00000032ff007e24 */ /* 0x008fe2000f8e00ff */
[----:B------:R-:W-:Y:S02]  /*137a0*/  ULDC.64 UR4, c[0x0][0x650] ;  /* 0x0001940000047ab9 */ /* 0x000fe40000000a00 */
[----:B------:R-:W3:Y:S01]  /*137b0*/  LDL.LU R25, [R1+0x204] ;  /* 0x0002040001197983 */ /* 0x000ee20000300800 */
[----:B0-----:R-:W-:Y:S02]  /*137c0*/  IMAD.U32 R3, RZ, RZ, UR50 ;  /* 0x00000032ff037e24 */ /* 0x001fe4000f8e00ff */
[----:B------:R-:W-:Y:S02]  /*137d0*/  IMAD.U32 R4, RZ, RZ, UR48 ;  /* 0x00000030ff047e24 */ /* 0x000fe4000f8e00ff */
[----:B------:R-:W-:Y:S02]  /*137e0*/  IMAD.MOV.U32 R18, RZ, RZ, -0x1 ;  /* 0xffffffffff127424 */ /* 0x000fe400078e00ff */
[----:B------:R0:W-:Y:S01]  /*137f0*/  SYNCS.ARRIVE.TRANS64.A1T0 RZ, [R4+UR43], RZ ;  /* 0x000000ff04ff79a7 */ /* 0x0001e2000810002b */
[----:B------:R-:W-:-:S02]  /*13800*/  IMAD.MOV.U32 R19, RZ, RZ, -0x1 ;  /* 0xffffffffff137424 */ /* 0x000fc400078e00ff */
[----:B------:R-:W-:Y:S01]  /*13810*/  IMAD.MOV.U32 R17, RZ, RZ, -0x1 ;  /* 0xffffffffff117424 */ /* 0x000fe200078e00ff */
[----:B---3--:R-:W-:Y:S01]  /*13820*/  LEA R25, P0, R0, R25, 0x1 ;  /* 0x0000001900197211 */ /* 0x008fe200078008ff */
[----:B------:R-:W-:-:S04]  /*13830*/  IMAD.U32 R0, RZ, RZ, UR39 ;  /* 0x00000027ff007e24 */ /* 0x000fc8000f8e00ff */
[----:B------:R0:W-:Y:S01]  /*13840*/  STL [R1+0x204], R25 ;  /* 0x0002041901007387 */ /* 0x0001e20000100800 */
[--C-:B--2---:R-:W-:Y:S02]  /*13850*/  LEA.HI.X R28, R3, R28, R0.reuse, 0x1, P0 ;  /* 0x0000001c031c7211 */ /* 0x104fe400000f0c00 */
[----:B------:R-:W-:Y:S02]  /*13860*/  ISETP.GE.U32.AND P0, PT, R25, UR4, PT ;  /* 0x0000000419007c0c */ /* 0x000fe4000bf06070 */
[----:B------:R-:W-:Y:S01]  /*13870*/  PRMT R0, RZ, 0x7610, R0 ;  /* 0x00007610ff007816 */ /* 0x000fe20000000000 */
[----:B------:R0:W-:Y:S01]  /*13880*/  STL [R1+0x200], R28 ;  /* 0x0002001c01007387 */ /* 0x0001e20000100800 */
[----:B------:R-:W-:-:S13]  /*13890*/  ISETP.GE.U32.AND.EX P0, PT, R28, UR5, PT, P0 ;  /* 0x000000051c007c0c */ /* 0x000fda000bf06100 */
[----:B0-----:R-:W-:Y:S05]  /*138a0*/  @P0 BRA `(.L_x_548) ;  /* 0x0000000400700947 */ /* 0x001fea0003800000 */
[----:B------:R-:W0:Y:S01]  /*138b0*/  S2R R18, SR_CTAID.X ;  /* 0x0000000000127919 */ /* 0x000e220000002500 */
[----:B------:R-:W2:Y:S01]  /*138c0*/  LDC.64 R10, c[0x0][0x628] ;  /* 0x00018a00ff0a7b82 */ /* 0x000ea20000000a00 */
[----:B------:R-:W-:Y:S01]  /*138d0*/  ULDC UR4, c[0x0][0x150] ;  /* 0x0000540000047ab9 */ /* 0x000fe20000000800 */
[----:B-1--4-:R-:W-:Y:S01]  /*138e0*/  IMAD.MOV.U32 R8, RZ, RZ, R25 ;  /* 0x000000ffff087224 */ /* 0x012fe200078e0019 */
[----:B------:R-:W1:Y:S01]  /*138f0*/  S2R R20, SR_CTAID.Y ;  /* 0x0000000000147919 */ /* 0x000e620000002600 */
[----:B------:R-:W-:-:S04]  /*13900*/  IMAD.MOV.U32 R9, RZ, RZ, R28 ;  /* 0x000000ffff097224 */ /* 0x000fc800078e001c */
[----:B------:R-:W3:Y:S08]  /*13910*/  LDC R21, c[0x0][0x144] ;  /* 0x00005100ff157b82 */ /* 0x000ef00000000800 */
[----:B-----5:R-:W4:Y:S08]  /*13920*/  LDC R12, c[0x0][0x630] ;  /* 0x00018c00ff0c7b82 */ /* 0x020f300000000800 */
[----:B------:R-:W1:Y:S01]  /*13930*/  LDC.64 R14, c[0x0][0x620] ;  /* 0x00018800ff0e7b82 */ /* 0x000e620000000a00 */
[----:B--2---:R-:W-:-:S04]  /*13940*/  ISETP.NE.U32.AND P0, PT, R10, RZ, PT ;  /* 0x000000ff0a00720c */ /* 0x004fc80003f05070 */
[----:B------:R-:W-:Y:S02]  /*13950*/  ISETP.NE.AND.EX P0, PT, R11, RZ, PT, P0 ;  /* 0x000000ff0b00720c */ /* 0x000fe40003f05300 */
[----:B0-----:R-:W-:-:S05]  /*13960*/  I2FP.F32.U32 R0, R18 ;  /* 0x0000001200007245 */ /* 0x001fca0000201000 */
[----:B------:R-:W-:-:S04]  /*13970*/  FMUL R0, R0, UR4 ;  /* 0x0000000400007c20 */ /* 0x000fc80008400000 */
[----:B------:R0:W2:Y:S02]  /*13980*/  F2I.U32.TRUNC.NTZ R19, R0 ;  /* 0x0000000000137305 */ /* 0x0000a4000020f000 */
[----:B---34-:R-:W-:Y:S05]  /*13990*/  @!P0 BRA `(.L_x_549) ;  /* 0x0000000000288947 */ /* 0x018fea0003800000 */
        /* <DEDUP_REMOVED lines=10> */
.L_x_549:
[-CC-:B------:R-:W-:Y:S01]  /*13a40*/  SHF.R.U64 R17, R8, R12.reuse, R9.reuse ;  /* 0x0000000c08117219 */ /* 0x180fe20000001209 */
[----:B------:R-:W3:Y:S01]  /*13a50*/  LDC.64 R26, c[0x0][0x640] ;  /* 0x00019000ff1a7b82 */ /* 0x000ee20000000a00 */
[----:B0-----:R-:W-:Y:S01]  /*13a60*/  SHF.R.U32.HI R0, RZ, R12, R9 ;  /* 0x0000000cff007219 */ /* 0x001fe20000011609 */
[----:B------:R-:W-:Y:S01]  /*13a70*/  IMAD.MOV.U32 R4, RZ, RZ, R25 ;  /* 0x000000ffff047224 */ /* 0x000fe200078e0019 */
[----:B------:R-:W-:Y:S01]  /*13a80*/  IADD3 R3, P0, RZ, -R17, RZ ;  /* 0x80000011ff037210 */ /* 0x000fe20007f1e0ff */
[----:B--2---:R-:W-:Y:S01]  /*13a90*/  IMAD.MOV R19, RZ, RZ, -R19 ;  /* 0x000000ffff137224 */ /* 0x004fe200078e0a13 */
[----:B------:R-:W-:Y:S01]  /*13aa0*/  ULDC UR4, c[0x0][0x154] ;  /* 0x0000550000047ab9 */ /* 0x000fe20000000800 */
[----:B------:R-:W-:Y:S02]  /*13ab0*/  IMAD.MOV.U32 R7, RZ, RZ, 0x1 ;  /* 0x00000001ff077424 */ /* 0x000fe400078e00ff */
[----:B------:R-:W0:Y:S01]  /*13ac0*/  LDC R6, c[0x0][0x618] ;  /* 0x00018600ff067b82 */ /* 0x000e220000000800 */
[----:B------:R-:W-:-:S02]  /*13ad0*/  IMAD.X R5, RZ, RZ, ~R0, P0 ;  /* 0x000000ffff057224 */ /* 0x000fc400000e0e00 */
[----:B------:R-:W-:Y:S02]  /*13ae0*/  IMAD R21, R21, R19, R18 ;  /* 0x0000001315157224 */ /* 0x000fe400078e0212 */
[-C--:B-1----:R-:W-:Y:S02]  /*13af0*/  IMAD R0, R5, R14.reuse, RZ ;  /* 0x0000000e05007224 */ /* 0x082fe400078e02ff */
[----:B------:R-:W-:Y:S01]  /*13b00*/  IMAD.MOV.U32 R5, RZ, RZ, R28 ;  /* 0x000000ffff057224 */ /* 0x000fe200078e001c */
[----:B------:R-:W1:Y:S01]  /*13b10*/  LDC R8, c[0x0][0x608] ;  /* 0x00018200ff087b82 */ /* 0x000e620000000800 */
[----:B------:R-:W-:-:S04]  /*13b20*/  IMAD.WIDE.U32 R4, R3, R14, R4 ;  /* 0x0000000e03047225 */ /* 0x000fc800078e0004 */
[----:B------:R-:W-:-:S03]  /*13b30*/  IMAD R3, R3, R15, R0 ;  /* 0x0000000f03037224 */ /* 0x000fc600078e0200 */
[----:B------:R-:W2:Y:S01]  /*13b40*/  LDC R24, c[0x0][0x658] ;  /* 0x00019600ff187b82 */ /* 0x000ea20000000800 */
[----:B------:R-:W-:Y:S01]  /*13b50*/  I2FP.F32.U32 R0, R20 ;  /* 0x0000001400007245 */ /* 0x000fe20000201000 */
[----:B------:R-:W-:Y:S01]  /*13b60*/  IMAD.IADD R3, R5, 0x1, R3 ;  /* 0x0000000105037824 */ /* 0x000fe200078e0203 */
[----:B---3--:R-:W-:Y:S01]  /*13b70*/  ISETP.NE.U32.AND P0, PT, R26, RZ, PT ;  /* 0x000000ff1a00720c */ /* 0x008fe20003f05070 */
[----:B------:R-:W-:Y:S02]  /*13b80*/  IMAD.MOV.U32 R5, RZ, RZ, -0x1 ;  /* 0xffffffffff057424 */ /* 0x000fe400078e00ff */
[----:B------:R-:W-:Y:S02]  /*13b90*/  FMUL R0, R0, UR4 ;  /* 0x0000000400007c20 */ /* 0x000fe40008400000 */
[----:B------:R-:W3:Y:S01]  /*13ba0*/  LDC R15, c[0x0][0x148] ;  /* 0x00005200ff0f7b82 */ /* 0x000ee20000000800 */
[----:B0-----:R-:W-:Y:S01]  /*13bb0*/  SHF.R.U64 R12, R4, R6, R3 ;  /* 0x00000006040c7219 */ /* 0x001fe20000001203 */
[----:B------:R0:W4:Y:S01]  /*13bc0*/  F2I.U32.TRUNC.NTZ R13, R0 ;  /* 0x00000000000d7305 */ /* 0x000122000020f000 */
[----:B------:R-:W-:-:S02]  /*13bd0*/  ISETP.NE.AND.EX P0, PT, R27, RZ, PT, P0 ;  /* 0x000000ff1b00720c */ /* 0x000fc40003f05300 */
[----:B------:R-:W-:-:S03]  /*13be0*/  SHF.R.U32.HI R3, RZ, R6, R3 ;  /* 0x00000006ff037219 */ /* 0x000fc60000011603 */
[----:B------:R-:W0:Y:S01]  /*13bf0*/  LDC R19, c[0x0][0x600] ;  /* 0x00018000ff137b82 */ /* 0x000e220000000800 */
[-CC-:B-1----:R-:W-:Y:S02]  /*13c00*/  SHF.R.U64 R10, R12, R8.reuse, R3.reuse ;  /* 0x000000080c0a7219 */ /* 0x182fe40000001203 */
[----:B------:R-:W-:-:S05]  /*13c10*/  SHF.R.U32.HI R3, RZ, R8, R3 ;  /* 0x00000008ff037219 */ /* 0x000fca0000011603 */
[----:B------:R-:W1:Y:S01]  /*13c20*/  LDC R18, c[0x0][0x648] ;  /* 0x00019200ff127b82 */ /* 0x000e620000000800 */
[-C--:B--2---:R-:W-:Y:S02]  /*13c30*/  SHF.L.U32 R4, R5, R24.reuse, RZ ;  /* 0x0000001805047219 */ /* 0x084fe400000006ff */
[-CC-:B------:R-:W-:Y:S02]  /*13c40*/  SHF.R.U64 R14, R10, R24.reuse, R3.reuse ;  /* 0x000000180a0e7219 */ /* 0x180fe40000001203 */
[----:B------:R-:W-:Y:S02]  /*13c50*/  SHF.R.U32.HI R5, RZ, R24, R3 ;  /* 0x00000018ff057219 */ /* 0x000fe40000011603 */
[----:B------:R-:W-:Y:S01]  /*13c60*/  LOP3.LUT R25, RZ, R4, RZ, 0x33, !PT ;  /* 0x00000004ff197212 */ /* 0x000fe200078e33ff */
[----:B------:R-:W2:Y:S01]  /*13c70*/  LDC R28, c[0x0][0x638] ;  /* 0x00018e00ff1c7b82 */ /* 0x000ea20000000800 */
[----:B------:R-:W-:Y:S01]  /*13c80*/  SHF.L.U32 R24, R7, R24, RZ ;  /* 0x0000001807187219 */ /* 0x000fe200000006ff */
[----:B------:R-:W-:-:S06]  /*13c90*/  IMAD.MOV.U32 R4, RZ, RZ, R14 ;  /* 0x000000ffff047224 */ /* 0x000fcc00078e000e */
[----:B------:R-:W0:Y:S01]  /*13ca0*/  LDC R29, c[0x0][0x610] ;  /* 0x00018400ff1d7b82 */ /* 0x000e220000000800 */
[----:B----4-:R-:W-:Y:S05]  /*13cb0*/  @!P0 BRA `(.L_x_550) ;  /* 0x0000000000288947 */ /* 0x010fea0003800000 */
[----:B------:R-:W4:Y:S02]  /*13cc0*/  LDC R3, c[0x0][0x64c] ;  /* 0x00019300ff037b82 */ /* 0x000f240000000800 */
[----:B----4-:R-:W-:-:S05]  /*13cd0*/  IADD3 R3, P0, R14, R3, RZ ;  /* 0x000000030e037210 */ /* 0x010fca0007f1e0ff */
        /* <DEDUP_REMOVED lines=8> */
.L_x_550:
[----:B------:R-:W4:Y:S01]  /*13d60*/  LDC R3, c[0x0][0x65c] ;  /* 0x00019700ff037b82 */ /* 0x000f220000000800 */
[----:B01----:R-:W-:Y:S01]  /*13d70*/  SHF.R.U64 R0, R4, R18, R5 ;  /* 0x0000001204007219 */ /* 0x003fe20000001205 */
[----:B------:R-:W-:Y:S01]  /*13d80*/  VIADD R7, R19, 0xffffffff ;  /* 0xffffffff13077836 */ /* 0x000fe20000000000 */
[----:B------:R-:W-:Y:S01]  /*13d90*/  LOP3.LUT R5, R10, R25, RZ, 0xc0, !PT ;  /* 0x000000190a057212 */ /* 0x000fe200078ec0ff */
[----:B------:R-:W-:Y:S02]  /*13da0*/  IMAD.MOV R13, RZ, RZ, -R13 ;  /* 0x000000ffff0d7224 */ /* 0x000fe400078e0a0d */
[----:B------:R-:W-:Y:S02]  /*13db0*/  IMAD.MOV.U32 R4, RZ, RZ, 0x1 ;  /* 0x00000001ff047424 */ /* 0x000fe400078e00ff */
[----:B------:R-:W-:Y:S01]  /*13dc0*/  IMAD R18, R24, R0, R5 ;  /* 0x0000000018127224 */ /* 0x000fe200078e0205 */
[----:B------:R-:W-:Y:S02]  /*13dd0*/  LOP3.LUT R5, R12, R7, RZ, 0xc0, !PT ;  /* 0x000000070c057212 */ /* 0x000fe400078ec0ff */
[----:B----4-:R-:W-:Y:S01]  /*13de0*/  ISETP.NE.AND P0, PT, R3, 0x1, PT ;  /* 0x000000010300780c */ /* 0x010fe20003f05270 */
[----:B------:R-:W-:-:S04]  /*13df0*/  IMAD.MOV R3, RZ, RZ, -R0 ;  /* 0x000000ffff037224 */ /* 0x000fc800078e0a00 */
[----:B--2---:R-:W-:-:S04]  /*13e00*/  IMAD R0, R3, R28, R14 ;  /* 0x0000001c03007224 */ /* 0x004fc800078e020e */
[----:B------:R-:W-:Y:S01]  /*13e10*/  IMAD R3, R0, R19, R5 ;  /* 0x0000001300037224 */ /* 0x000fe200078e0205 */
[----:B------:R-:W-:-:S03]  /*13e20*/  PRMT R0, R4, 0x7610, R0 ;  /* 0x0000761004007816 */ /* 0x000fc60000000000 */
[----:B---3--:R-:W-:-:S04]  /*13e30*/  @P0 IMAD R21, R15, R13, R20 ;  /* 0x0000000d0f150224 */ /* 0x008fc800078e0214 */
[----:B------:R-:W-:-:S05]  /*13e40*/  IMAD R18, R18, R29, R21 ;  /* 0x0000001d12127224 */ /* 0x000fca00078e0215 */
[----:B------:R-:W-:Y:S02]  /*13e50*/  SEL R19, R3, R18, !P0 ;  /* 0x0000001203137207 */ /* 0x000fe40004000000 */
[----:B------:R-:W-:-:S07]  /*13e60*/  SEL R18, R18, R3, !P0 ;  /* 0x0000000312127207 */ /* 0x000fce0004000000 */
.L_x_548:
[----:B------:R-:W-:Y:S01]  /*13e70*/  LOP3.LUT P0, RZ, R0, 0xff, RZ, 0xc0, !PT ;  /* 0x000000ff00ff7812 */ /* 0x000fe2000780c0ff */
[----:B------:R-:W-:-:S12]  /*13e80*/  ULOP3.LUT UR46, UR46, 0x1, URZ, 0x3c, !UPT ;  /* 0x000000012e2e7892 */ /* 0x000fd8000f8e3c3f */
[----:B------:R-:W-:Y:S05]  /*13e90*/  @P0 BRA `(.L_x_551) ;  /* 0xfffffed800740947 */ /* 0x000fea000383ffff */
[----:B------:R-:W-:Y:S05]  /*13ea0*/  EXIT ;  /* 0x000000000000794d */ /* 0x000fea0003800000 */
.L_x_18:
[----:B------:R-:W-:-:S08]  /*13eb0*/  ISETP.NE.AND P0, PT, RZ, UR4, PT ;  /* 0x00000004ff007c0c */ /* 0x000fd0000bf05270 */
[----:B01---5:R-:W0:-:S00]  /*13ec0*/  USETMAXREG.DEALLOC.CTAPOOL 0x18 ;  /* 0x00000018000079c8 */ /* 0x023e0000080e0500 */
[----:B------:R-:W-:Y:S05]  /*13ed0*/  @P0 EXIT ;  /* 0x000000000000094d */ /* 0x000fea0003800000 */
[----:B0-----:R-:W-:Y:S01]  /*13ee0*/  LOP3.LUT P0, RZ, R0, 0xff, RZ, 0xc0, !PT ;  /* 0x000000ff00ff7812 */ /* 0x001fe2000780c0ff */
[----:B------:R-:W-:Y:S02]  /*13ef0*/  IMAD.MOV.U32 R0, RZ, RZ, 0x1 ;  /* 0x00000001ff007424 */ /* 0x000fe400078e00ff */
[----:B------:R-:W-:-:S10]  /*13f00*/  IMAD.MOV.U32 R6, RZ, RZ, RZ ;  /* 0x000000ffff067224 */ /* 0x000fd400078e00ff */
[----:B------:R-:W-:Y:S05]  /*13f10*/  @!P0 BRA `(.L_x_552) ;  /* 0x0000000c00448947 */ /* 0x000fea0003800000 */
[----:B------:R-:W0:Y:S01]  /*13f20*/  S2R R9, SR_CgaCtaId ;  /* 0x0000000000097919 */ /* 0x000e220000008800 */
[----:B------:R-:W-:Y:S01]  /*13f30*/  LOP3.LUT P0, RZ, R3, 0x1f, RZ, 0xc0, !PT ;  /* 0x0000001f03ff7812 */ /* 0x000fe2000780c0ff */
[----:B------:R-:W-:Y:S01]  /*13f40*/  ULDC UR5, c[0x0][0x658] ;  /* 0x0001960000057ab9 */ /* 0x000fe20000000800 */
[----:B------:R-:W-:Y:S01]  /*13f50*/  UMOV UR6, 0xffffffff ;  /* 0xffffffff00067882 */ /* 0x000fe20000000000 */
[----:B------:R-:W-:Y:S01]  /*13f60*/  BSSY B0, `(.L_x_552) ;  /* 0x00000cc000007945 */ /* 0x000fe20003800000 */
[----:B------:R-:W-:Y:S01]  /*13f70*/  USHF.L.U32 UR6, UR6, UR5, URZ ;  /* 0x0000000506067299 */ /* 0x000fe2000800063f */
[C---:B------:R-:W-:Y:S01]  /*13f80*/  ISETP.NE.AND P2, PT, R4.reuse, RZ, PT ;  /* 0x000000ff0400720c */ /* 0x040fe20003f45270 */
[----:B------:R-:W-:Y:S01]  /*13f90*/  IMAD.MOV.U32 R8, RZ, RZ, 0x1 ;  /* 0x00000001ff087424 */ /* 0x000fe200078e00ff */
[----:B------:R-:W-:Y:S01]  /*13fa0*/  ISETP.NE.OR P0, PT, R4, RZ, !P0 ;  /* 0x000000ff0400720c */ /* 0x000fe20004705670 */
[----:B------:R-:W-:Y:S01]  /*13fb0*/  IMAD.MOV.U32 R0, RZ, RZ, 0x1 ;  /* 0x00000001ff007424 */ /* 0x000fe200078e00ff */
[----:B------:R-:W-:Y:S01]  /*13fc0*/  ULDC UR4, c[0x0][0x600] ;  /* 0x0001800000047ab9 */ /* 0x000fe20000000800 */
[----:B------:R-:W-:Y:S01]  /*13fd0*/  IMAD.MOV.U32 R6, RZ, RZ, RZ ;  /* 0x000000ffff067224 */ /* 0x000fe200078e00ff */
[----:B------:R-:W-:Y:S01]  /*13fe0*/  UMOV UR7, 0x1 ;  /* 0x0000000100077882 */ /* 0x000fe20000000000 */
[----:B------:R-:W-:-:S02]  /*13ff0*/  UIADD3 UR19, UR38, 0x1, URZ ;  /* 0x0000000126137890 */ /* 0x000fc4000fffe03f */
[----:B------:R-:W-:Y:S02]  /*14000*/  ULOP3.LUT UR22, UR37, 0x2, URZ, 0xfc, !UPT ;  /* 0x0000000225167892 */ /* 0x000fe4000f8efc3f */
[----:B------:R-:W-:Y:S02]  /*14010*/  UIADD3 UR4, UR4, -0x1, URZ ;  /* 0xffffffff04047890 */ /* 0x000fe4000fffe03f */
[----:B------:R-:W-:Y:S02]  /*14020*/  USHF.L.U32 UR17, UR7, UR5, URZ ;  /* 0x0000000507117299 */ /* 0x000fe4000800063f */
[----:B------:R-:W-:Y:S01]  /*14030*/  ULOP3.LUT UR16, URZ, UR6, URZ, 0x33, !UPT ;  /* 0x000000063f107292 */ /* 0x000fe2000f8e333f */
[----:B------:R-:W-:Y:S01]  /*14040*/  ULDC.64 UR20, c[0x0][0x198] ;  /* 0x0000660000147ab9 */ /* 0x000fe20000000a00 */
[C---:B0-----:R-:W-:Y:S02]  /*14050*/  IMAD.SHL.U32 R13, R9.reuse, 0x100, RZ ;  /* 0x00000100090d7824 */ /* 0x041fe400078e00ff */
[----:B------:R-:W-:-:S03]  /*14060*/  IMAD.SHL.U32 R9, R9, 0x1000, RZ ;  /* 0x0000100009097824 */ /* 0x000fc600078e00ff */
[----:B------:R-:W-:Y:S02]  /*14070*/  LOP3.LUT R13, R13, 0x100, RZ, 0xc0, !PT ;  /* 0x000001000d0d7812 */ /* 0x000fe400078ec0ff */
[----:B------:R-:W-:-:S07]  /*14080*/  LOP3.LUT R9, R9, 0x1000, RZ, 0xc0, !PT ;  /* 0x0000100009097812 */ /* 0x000fce00078ec0ff */
.L_x_564:
[----:B------:R-:W-:-:S03]  /*14090*/  UMOV UR5, 0xffffffff ;  /* 0xffffffff00057882 */ /* 0x000fc60000000000 */
[----:B------:R-:W-:Y:S05]  /*140a0*/  BRA.DIV UR5, `(.L_x_553) ;  /* 0x0000001605207947 */ /* 0x000fea000b800000 */
[----:B------:R-:W-:-:S13]  /*140b0*/  ELECT P6, URZ, PT ;  /* 0x00000000003f782f */ /* 0x000fda00038c0000 */
.L_x_585:
[----:B------:R-:W0:Y:S01]  /*140c0*/  LDC R2, c[0x0][0x28c] ;  /* 0x0000a300ff027b82 */ /* 0x000e220000000800 */
[----:B------:R-:W-:Y:S01]  /*140d0*/  BSSY B1, `(.L_x_554) ;  /* 0x000003a000017945 */ /* 0x000fe20003800000 */
[----:B0-----:R-:W-:-:S13]  /*140e0*/  ISETP.LT.OR P6, PT, R2, 0x1, !P6 ;  /* 0x000000010200780c */ /* 0x001fda00077c1670 */
[----:B------:R-:W-:Y:S05]  /*140f0*/  @P6 BRA `(.L_x_555) ;  /* 0x0000000000dc6947 */ /* 0x000fea0003800000 */
[----:B------:R-:W-:Y:S02]  /*14100*/  IMAD R19, R19, 0x200, R13 ;  /* 0x0000020013137824 */ /* 0x000fe400078e020d */
[----:B------:R-:W-:Y:S02]  /*14110*/  IMAD.SHL.U32 R18, R18, 0x40, RZ ;  /* 0x0000004012127824 */ /* 0x000fe400078e00ff */
[----:B------:R-:W-:Y:S02]  /*14120*/  IMAD.MOV.U32 R7, RZ, RZ, RZ ;  /* 0x000000ffff077224 */ /* 0x000fe400078e00ff */
[----:B------:R-:W-:Y:S02]  /*14130*/  IMAD.U32 R11, RZ, RZ, UR19 ;  /* 0x00000013ff0b7e24 */ /* 0x000fe4000f8e00ff */
[----:B------:R-:W-:Y:S02]  /*14140*/  IMAD.MOV.U32 R2, RZ, RZ, R0 ;  /* 0x000000ffff027224 */ /* 0x000fe400078e0000 */
[----:B------:R-:W-:-:S07]  /*14150*/  IMAD.MOV.U32 R4, RZ, RZ, R6 ;  /* 0x000000ffff047224 */ /* 0x000fce00078e0006 */
.L_x_559:
[----:B------:R-:W0:Y:S01]  /*14160*/  S2R R10, SR_CgaCtaId ;  /* 0x00000000000a7919 */ /* 0x000e220000008800 */
[----:B------:R-:W-:Y:S01]  /*14170*/  MOV R3, 0x400 ;  /* 0x0000040000037802 */ /* 0x000fe20000000f00 */
[----:B------:R-:W1:Y:S03]  /*14180*/  @!P2 LDC R12, c[0x0][0x500] ;  /* 0x00014000ff0cab82 */ /* 0x000e660000000800 */
[----:B0-----:R-:W-:Y:S02]  /*14190*/  LEA R15, R10, R3, 0x18 ;  /* 0x000000030a0f7211 */ /* 0x001fe400078ec0ff */
[----:B------:R-:W-:-:S03]  /*141a0*/  SHF.L.U32 R10, R2, 0x1f, RZ ;  /* 0x0000001f020a7819 */ /* 0x000fc600000006ff */
[----:B------:R-:W-:-:S04]  /*141b0*/  IMAD R3, R4, 0x8, R15 ;  /* 0x0000000804037824 */ /* 0x000fc800078e020f */
[----:B------:R-:W0:Y:S02]  /*141c0*/  SYNCS.PHASECHK.TRANS64.TRYWAIT P1, [R3+URZ+0x60], R10 ;  /* 0x0000600a030075a7 */ /* 0x000e24000802017f */
[----:B01----:R-:W-:Y:S05]  /*141d0*/  @!P1 BRA `(.L_x_556) ;  /* 0x0000001000f49947 */ /* 0x003fea0003800000 */
.L_x_586:
[----:B------:R-:W-:Y:S01]  /*141e0*/  UPRMT UR5, UR22, 0x9910, URZ ;  /* 0x0000991016057896 */ /* 0x000fe2000800003f */
[----:B------:R1:W-:Y:S03]  /*141f0*/  @!P2 SYNCS.ARRIVE.TRANS64 RZ, [R3+URZ], R12 ;  /* 0x0000000c03ffa9a7 */ /* 0x0003e6000800003f */
[----:B------:R-:W-:-:S06]  /*14200*/  UISETP.NE.AND UP0, UPT, UR5, 0x2, UPT ;  /* 0x000000020500788c */ /* 0x000fcc000bf05270 */
[----:B------:R-:W-:-:S13]  /*14210*/  PLOP3.LUT P1, PT, PT, PT, UP0, 0x80, 0x0 ;  /* 0x000000000000781c */ /* 0x000fda0003f2f008 */
[----:B-1----:R-:W-:Y:S05]  /*14220*/  @P1 BRA `(.L_x_557) ;  /* 0x0000000000041947 */ /* 0x002fea0003800000 */
[----:B------:R-:W-:Y:S01]  /*14230*/  BPT.TRAP 0x1 ;  /* 0x000000040000795c */ /* 0x000fe20000300000 */
.L_x_557:
[----:B------:R-:W-:Y:S05]  /*14240*/  @P0 BRA `(.L_x_558) ;  /* 0x0000000000040947 */ /* 0x000fea0003800000 */
[----:B------:R-:W-:Y:S01]  /*14250*/  BPT.TRAP 0x1 ;  /* 0x000000040000795c */ /* 0x000fe20000300000 */
.L_x_558:
[C---:B------:R-:W-:Y:S01]  /*14260*/  IMAD R5, R4.reuse, 0x2000, R9 ;  /* 0x0000200004057824 */ /* 0x040fe200078e0209 */
[----:B------:R-:W-:Y:S01]  /*14270*/  R2UR UR9, R3 ;  /* 0x00000000030972ca */ /* 0x000fe200000e0000 */
[--C-:B0-----:R-:W-:Y:S01]  /*14280*/  IMAD R10, R4, 0x800, R15.reuse ;  /* 0x00000800040a7824 */ /* 0x101fe200078e020f */
[----:B------:R-:W-:Y:S01]  /*14290*/  UIADD3 UR6, UP0, UR20, 0xf0, URZ ;  /* 0x000000f014067890 */ /* 0x000fe2000ff1e03f */
[----:B------:R-:W-:Y:S01]  /*142a0*/  IMAD R5, R5, 0x2, R15 ;  /* 0x0000000205057824 */ /* 0x000fe200078e020f */
[----:B------:R-:W-:Y:S01]  /*142b0*/  R2UR UR11, R18 ;  /* 0x00000000120b72ca */ /* 0x000fe200000e0000 */
[----:B------:R-:W-:Y:S01]  /*142c0*/  VIADD R11, R11, 0xffffffff ;  /* 0xffffffff0b0b7836 */ /* 0x000fe20000000000 */
[----:B------:R-:W-:Y:S01]  /*142d0*/  R2UR UR5, R10 ;  /* 0x000000000a0572ca */ /* 0x000fe200000e0000 */
[----:B------:R-:W-:Y:S01]  /*142e0*/  UIADD3 UR24, UP1, UR20, 0x1f0, URZ ;  /* 0x000001f014187890 */ /* 0x000fe2000ff3e03f */
[----:B------:R-:W-:Y:S01]  /*142f0*/  R2UR UR8, R5 ;  /* 0x00000000050872ca */ /* 0x000fe200000e0000 */
[----:B------:R-:W-:Y:S01]  /*14300*/  UIADD3.X UR7, URZ, UR21, URZ, UP0, !UPT ;  /* 0x000000153f077290 */ /* 0x000fe200087fe43f */
[----:B------:R-:W-:Y:S01]  /*14310*/  R2UR UR10, R7 ;  /* 0x00000000070a72ca */ /* 0x000fe200000e0000 */
[----:B------:R-:W-:Y:S01]  /*14320*/  VIADD R4, R4, 0x1 ;  /* 0x0000000104047836 */ /* 0x000fe20000000000 */
[----:B------:R-:W-:Y:S01]  /*14330*/  R2UR UR12, R17 ;  /* 0x00000000110c72ca */ /* 0x000fe200000e0000 */
[----:B------:R-:W-:Y:S01]  /*14340*/  UIADD3.X UR25, URZ, UR21, URZ, UP1, !UPT ;  /* 0x000000153f197290 */ /* 0x000fe20008ffe43f */
[----:B------:R-:W-:Y:S01]  /*14350*/  R2UR UR18, R19 ;  /* 0x00000000131272ca */ /* 0x000fe200000e0000 */
[----:B------:R-:W-:Y:S01]  /*14360*/  UMOV UR14, 0x0 ;  /* 0x00000000000e7882 */ /* 0x000fe20000000000 */
[----:B------:R-:W-:Y:S01]  /*14370*/  ISETP.GT.AND P3, PT, R11, 0x1, PT ;  /* 0x000000010b00780c */ /* 0x000fe20003f64270 */
[----:B------:R-:W-:Y:S01]  /*14380*/  UMOV UR15, 0x10000000 ;  /* 0x10000000000f7882 */ /* 0x000fe20000000000 */
[C---:B------:R-:W-:Y:S01]  /*14390*/  ISETP.NE.AND P1, PT, R4.reuse, 0xc, PT ;  /* 0x0000000c0400780c */ /* 0x040fe20003f25270 */
[----:B------:R-:W-:Y:S01]  /*143a0*/  UIADD3 UR5, UR5, 0x200, URZ ;  /* 0x0000020005057890 */ /* 0x000fe2000fffe03f */
[----:B------:R-:W-:Y:S01]  /*143b0*/  VIADD R7, R7, 0x10 ;  /* 0x0000001007077836 */ /* 0x000fe20000000000 */
[----:B------:R-:W-:Y:S01]  /*143c0*/  UIADD3 UR13, UR8, 0x6200, URZ ;  /* 0x00006200080d7890 */ /* 0x000fe2000fffe03f */
[----:B------:R-:W-:Y:S01]  /*143d0*/  SEL R3, RZ, 0x1, P1 ;  /* 0x00000001ff037807 */ /* 0x000fe20000800000 */
[----:B------:R-:W-:Y:S01]  /*143e0*/  UMOV UR23, 0x30000 ;  /* 0x0003000000177882 */ /* 0x000fe20000000000 */
[----:B------:R-:W-:-:S02]  /*143f0*/  SEL R4, R4, RZ, P1 ;  /* 0x000000ff04047207 */ /* 0x000fc40000800000 */
[----:B------:R-:W-:Y:S01]  /*14400*/  UMOV UR8, UR5 ;  /* 0x0000000500087c82 */ /* 0x000fe20008000000 */
[----:B------:R-:W-:Y:S01]  /*14410*/  LOP3.LUT R2, R2, R3, RZ, 0x3c, !PT ;  /* 0x0000000302027212 */ /* 0x000fe200078e3cff */
[----:B------:R0:W-:Y:S02]  /*14420*/  UTMALDG.3D [UR8], [UR6], desc[UR14] ;  /* 0x00000e08060075b4 */ /* 0x0001e40008011000 */
[----:B0-----:R-:W-:Y:S01]  /*14430*/  UMOV UR8, UR13 ;  /* 0x0000000d00087c82 */ /* 0x001fe20008000000 */
[----:B------:R-:W-:Y:S02]  /*14440*/  UMOV UR11, UR18 ;  /* 0x00000012000b7c82 */ /* 0x000fe40008000000 */
[----:B------:R0:W-:Y:S02]  /*14450*/  UTMALDG.3D.MULTICAST [UR8], [UR24], UR23, desc[UR14] ;  /* 0x00000e08180073b4 */ /* 0x0001e40008011817 */
[----:B0-----:R-:W-:Y:S05]  /*14460*/  @P3 BRA `(.L_x_559) ;  /* 0xfffffffc003c3947 */ /* 0x001fea000383ffff */
.L_x_555:
[----:B------:R-:W-:Y:S05]  /*14470*/  BSYNC B1 ;  /* 0x0000000000017941 */ /* 0x000fea0003800000 */
.L_x_554:
[----:B------:R-:W2:Y:S01]  /*14480*/  LDL.LU R15, [R1+0x200] ;  /* 0x00020000010f7983 */ /* 0x000ea20000300800 */
[----:B------:R-:W-:Y:S01]  /*14490*/  LOP3.LUT P1, RZ, R8, 0xff, RZ, 0xc0, !PT ;  /* 0x000000ff08ff7812 */ /* 0x000fe2000782c0ff */
[----:B------:R-:W-:Y:S01]  /*144a0*/  VIADD R6, R6, UR38 ;  /* 0x0000002606067c36 */ /* 0x000fe20008000000 */
[----:B------:R-:W-:Y:S01]  /*144b0*/  ULDC.64 UR6, c[0x0][0x650] ;  /* 0x0001940000067ab9 */ /* 0x000fe20000000a00 */
[----:B------:R-:W3:Y:S01]  /*144c0*/  LDL.LU R14, [R1+0x204] ;  /* 0x00020400010e7983 */ /* 0x000ee20000300800 */
[----:B------:R-:W-:Y:S01]  /*144d0*/  UISETP.GE.U32.AND UP0, UPT, UR38, 0xc, UPT ;  /* 0x0000000c2600788c */ /* 0x000fe2000bf06070 */
[----:B------:R-:W-:Y:S01]  /*144e0*/  BSSY B1, `(.L_x_560) ;  /* 0x0000071000017945 */ /* 0x000fe20003800000 */
[----:B------:R-:W-:Y:S01]  /*144f0*/  IMAD.MOV.U32 R18, RZ, RZ, -0x1 ;  /* 0xffffffffff127424 */ /* 0x000fe200078e00ff */
[----:B------:R-:W-:Y:S01]  /*14500*/  PRMT R8, RZ, 0x7610, R8 ;  /* 0x00007610ff087816 */ /* 0x000fe20000000008 */
[----:B------:R-:W-:Y:S02]  /*14510*/  IMAD.MOV.U32 R19, RZ, RZ, -0x1 ;  /* 0xffffffffff137424 */ /* 0x000fe400078e00ff */
[----:B------:R-:W-:Y:S01]  /*14520*/  PLOP3.LUT P3, PT, PT, PT, UP0, 0x80, 0x0 ;  /* 0x000000000000781c */ /* 0x000fe20003f6f008 */
[----:B------:R-:W-:-:S02]  /*14530*/  IMAD.MOV.U32 R17, RZ, RZ, -0x1 ;  /* 0xffffffffff117424 */ /* 0x000fc400078e00ff */
[----:B------:R-:W0:Y:S01]  /*14540*/  @P1 S2R R3, SR_CgaCtaId ;  /* 0x0000000000031919 */ /* 0x000e220000008800 */
[----:B------:R-:W-:-:S04]  /*14550*/  @P1 MOV R2, 0x400 ;  /* 0x0000040000021802 */ /* 0x000fc80000000f00 */
[----:B0-----:R-:W-:-:S04]  /*14560*/  @P1 LEA R2, R3, R2, 0x18 ;  /* 0x0000000203021211 */ /* 0x001fc800078ec0ff */
[----:B------:R0:W-:Y:S01]  /*14570*/  @P1 SYNCS.ARRIVE.TRANS64.A1T0 RZ, [R2+URZ+0xf8], RZ ;  /* 0x0000f8ff02ff19a7 */ /* 0x0001e2000810003f */
[----:B------:R-:W-:Y:S01]  /*14580*/  ISETP.GT.U32.AND P1, PT, R6, 0xb, PT ;  /* 0x0000000b0600780c */ /* 0x000fe20003f24070 */
[----:B0-----:R-:W-:-:S05]  /*14590*/  IMAD.U32 R2, RZ, RZ, UR38 ;  /* 0x00000026ff027e24 */ /* 0x001fca000f8e00ff */
[----:B------:R-:W-:Y:S01]  /*145a0*/  ISETP.LT.U32.AND P1, PT, R2, 0xc, P1 ;  /* 0x0000000c0200780c */ /* 0x000fe20000f21070 */
[----:B------:R-:W-:-:S05]  /*145b0*/  IMAD.WIDE.U32 R2, R6, -0x55555555, RZ ;  /* 0xaaaaaaab06027825 */ /* 0x000fca00078e00ff */
[----:B------:R-:W-:Y:S02]  /*145c0*/  SHF.R.U32.HI R5, RZ, 0x3, R3 ;  /* 0x00000003ff057819 */ /* 0x000fe40000011603 */
[----:B------:R-:W-:Y:S02]  /*145d0*/  SEL R3, RZ, 0x1, !P1 ;  /* 0x00000001ff037807 */ /* 0x000fe40004800000 */
[----:B------:R-:W-:Y:S01]  /*145e0*/  PRMT R2, RZ, 0x7610, R2 ;  /* 0x00007610ff027816 */ /* 0x000fe20000000002 */
[----:B------:R-:W-:Y:S01]  /*145f0*/  IMAD R6, R5, -0xc, R6 ;  /* 0xfffffff405067824 */ /* 0x000fe200078e0206 */
[----:B------:R-:W-:-:S04]  /*14600*/  LOP3.LUT R0, R0, R3, RZ, 0x3c, !PT ;  /* 0x0000000300007212 */ /* 0x000fc800078e3cff */
[----:B------:R-:W-:Y:S02]  /*14610*/  @P3 LOP3.LUT R0, R0, 0x1, R5, 0x78, !PT ;  /* 0x0000000100003812 */ /* 0x000fe400078e7805 */
[----:B---3--:R-:W-:-:S04]  /*14620*/  IADD3 R14, P1, R14, UR50, RZ ;  /* 0x000000320e0e7c10 */ /* 0x008fc8000ff3e0ff */
[----:B--2---:R-:W-:Y:S01]  /*14630*/  IADD3.X R15, R15, UR39, RZ, P1, !PT ;  /* 0x000000270f0f7c10 */ /* 0x004fe20008ffe4ff */
[----:B------:R0:W-:Y:S01]  /*14640*/  STL [R1+0x204], R14 ;  /* 0x0002040e01007387 */ /* 0x0001e20000100800 */
[----:B------:R-:W-:-:S03]  /*14650*/  ISETP.GE.U32.AND P1, PT, R14, UR6, PT ;  /* 0x000000060e007c0c */ /* 0x000fc6000bf26070 */
[----:B------:R0:W-:Y:S01]  /*14660*/  STL [R1+0x200], R15 ;  /* 0x0002000f01007387 */ /* 0x0001e20000100800 */
[----:B------:R-:W-:-:S13]  /*14670*/  ISETP.GE.U32.AND.EX P1, PT, R15, UR7, PT, P1 ;  /* 0x000000070f007c0c */ /* 0x000fda000bf26110 */
[----:B0-----:R-:W-:Y:S05]  /*14680*/  @P1 BRA `(.L_x_561) ;  /* 0x0000000400581947 */ /* 0x001fea0003800000 */
[----:B------:R-:W0:Y:S01]  /*14690*/  S2R R7, SR_CTAID.X ;  /* 0x0000000000077919 */ /* 0x000e220000002500 */
[----:B------:R-:W1:Y:S01]  /*146a0*/  LDC R16, c[0x0][0x65c] ;  /* 0x00019700ff107b82 */ /* 0x000e620000000800 */
[----:B------:R-:W-:Y:S01]  /*146b0*/  ULDC UR5, c[0x0][0x150] ;  /* 0x0000540000057ab9 */ /* 0x000fe20000000800 */
[----:B------:R-:W-:Y:S01]  /*146c0*/  ULDC.64 UR6, c[0x0][0x628] ;  /* 0x00018a0000067ab9 */ /* 0x000fe20000000a00 */
[----:B------:R-:W2:Y:S01]  /*146d0*/  S2R R5, SR_CTAID.Y ;  /* 0x0000000000057919 */ /* 0x000ea20000002600 */
[----:B------:R-:W-:Y:S01]  /*146e0*/  ISETP.NE.U32.AND P1, PT, RZ, UR6, PT ;  /* 0x00000006ff007c0c */ /* 0x000fe2000bf25070 */
[----:B------:R-:W-:-:S03]  /*146f0*/  ULDC UR8, c[0x0][0x630] ;  /* 0x00018c0000087ab9 */ /* 0x000fc60000000800 */
[----:B------:R-:W3:Y:S01]  /*14700*/  LDC R4, c[0x0][0x144] ;  /* 0x00005100ff047b82 */ /* 0x000ee20000000800 */
[----:B------:R-:W-:-:S07]  /*14710*/  ISETP.NE.AND.EX P1, PT, RZ, UR7, PT, P1 ;  /* 0x00000007ff007c0c */ /* 0x000fce000bf25310 */
[----:B------:R-:W4:Y:S01]  /*14720*/  LDC R12, c[0x0][0x148] ;  /* 0x00005200ff0c7b82 */ /* 0x000f220000000800 */
[----:B-1----:R-:W-:Y:S02]  /*14730*/  ISETP.NE.AND P4, PT, R16, 0x1, PT ;  /* 0x000000011000780c */ /* 0x002fe40003f85270 */
[----:B0-----:R-:W-:Y:S02]  /*14740*/  I2FP.F32.U32 R2, R7 ;  /* 0x0000000700027245 */ /* 0x001fe40000201000 */
[----:B--2---:R-:W-:-:S03]  /*14750*/  I2FP.F32.U32 R3, R5 ;  /* 0x0000000500037245 */ /* 0x004fc60000201000 */
[----:B------:R-:W-:Y:S01]  /*14760*/  FMUL R2, R2, UR5 ;  /* 0x0000000502027c20 */ /* 0x000fe20008400000 */
[----:B------:R-:W-:Y:S02]  /*14770*/  ULDC UR5, c[0x0][0x154] ;  /* 0x0000550000057ab9 */ /* 0x000fe40000000800 */
[----:B------:R-:W-:-:S03]  /*14780*/  FMUL R10, R3, UR5 ;  /* 0x00000005030a7c20 */ /* 0x000fc60008400000 */
[----:B------:R-:W0:Y:S08]  /*14790*/  F2I.U32.TRUNC.NTZ R2, R2 ;  /* 0x0000000200027305 */ /* 0x000e30000020f000 */
[----:B------:R-:W1:Y:S01]  /*147a0*/  F2I.U32.TRUNC.NTZ R10, R10 ;  /* 0x0000000a000a7305 */ /* 0x000e62000020f000 */
[----:B0-----:R-:W-:Y:S02]  /*147b0*/  IMAD.MOV R3, RZ, RZ, -R2 ;  /* 0x000000ffff037224 */ /* 0x001fe400078e0a02 */
[----:B------:R-:W-:-:S02]  /*147c0*/  IMAD.MOV.U32 R2, RZ, RZ, R14 ;  /* 0x000000ffff027224 */ /* 0x000fc400078e000e */
[----:B---3--:R-:W-:Y:S02]  /*147d0*/  IMAD R7, R4, R3, R7 ;  /* 0x0000000304077224 */ /* 0x008fe400078e0207 */
[----:B-1----:R-:W-:-:S04]  /*147e0*/  IMAD.MOV R3, RZ, RZ, -R10 ;  /* 0x000000ffff037224 */ /* 0x002fc800078e0a0a */
[----:B----4-:R-:W-:Y:S02]  /*147f0*/  @P4 IMAD R7, R12, R3, R5 ;  /* 0x000000030c074224 */ /* 0x010fe400078e0205 */
[----:B------:R-:W-:Y:S01]  /*14800*/  IMAD.MOV.U32 R3, RZ, RZ, R15 ;  /* 0x000000ffff037224 */ /* 0x000fe200078e000f */
[----:B------:R-:W-:Y:S06]  /*14810*/  @!P1 BRA `(.L_x_562) ;  /* 0x0000000000289947 */ /* 0x000fec0003800000 */
[----:B------:R-:W-:Y:S02]  /*14820*/  ULDC UR5, c[0x0][0x634] ;  /* 0x00018d0000057ab9 */ /* 0x000fe40000000800 */
[----:B------:R-:W-:-:S05]  /*14830*/  IADD3 R3, P1, R14, UR5, RZ ;  /* 0x000000050e037c10 */ /* 0x000fca000ff3e0ff */
[----:B------:R-:W-:-:S04]  /*14840*/  IMAD.X R11, RZ, RZ, R15, P1 ;  /* 0x000000ffff0b7224 */ /* 0x000fc800008e060f */
[----:B------:R-:W-:-:S04]  /*14850*/  IMAD.WIDE.U32 R4, R11, UR6, RZ ;  /* 0x000000060b047c25 */ /* 0x000fc8000f8e00ff */
[----:B------:R-:W-:-:S04]  /*14860*/  IMAD.WIDE.U32 R4, P1, R3, UR7, R4 ;  /* 0x0000000703047c25 */ /* 0x000fc8000f820004 */
[----:B------:R-:W-:-:S04]  /*14870*/  IMAD.WIDE.U32 R2, R3, UR6, RZ ;  /* 0x0000000603027c25 */ /* 0x000fc8000f8e00ff */
[----:B------:R-:W-:Y:S01]  /*14880*/  IMAD.MOV.U32 R2, RZ, RZ, R5 ;  /* 0x000000ffff027224 */ /* 0x000fe200078e0005 */
[----:B------:R-:W-:Y:S01]  /*14890*/  IADD3 RZ, P3, R3, R4, RZ ;  /* 0x0000000403ff7210 */ /* 0x000fe20007f7e0ff */
[----:B------:R-:W-:-:S04]  /*148a0*/  IMAD.X R3, RZ, RZ, RZ, P1 ;  /* 0x000000ffff037224 */ /* 0x000fc800008e06ff */
[----:B------:R-:W-:-:S08]  /*148b0*/  IMAD.WIDE.U32.X R2, R11, UR7, R2, P3 ;  /* 0x000000070b027c25 */ /* 0x000fd000098e0402 */
.L_x_562:
[--C-:B------:R-:W-:Y:S01]  /*148c0*/  SHF.R.U64 R17, R2, UR8, R3.reuse ;  /* 0x0000000802117c19 */ /* 0x100fe20008001203 */
[----:B------:R-:W-:Y:S01]  /*148d0*/  ULDC.64 UR6, c[0x0][0x620] ;  /* 0x0001880000067ab9 */ /* 0x000fe20000000a00 */
[----:B------:R-:W-:Y:S01]  /*148e0*/  SHF.R.U32.HI R2, RZ, UR8, R3 ;  /* 0x00000008ff027c19 */ /* 0x000fe20008011603 */
[----:B------:R-:W-:Y:S01]  /*148f0*/  IMAD.MOV.U32 R3, RZ, RZ, R15 ;  /* 0x000000ffff037224 */ /* 0x000fe200078e000f */
[----:B------:R-:W-:Y:S01]  /*14900*/  IADD3 R11, P1, RZ, -R17, RZ ;  /* 0x80000011ff0b7210 */ /* 0x000fe20007f3e0ff */
[----:B------:R-:W-:-:S04]  /*14910*/  ULDC UR5, c[0x0][0x618] ;  /* 0x0001860000057ab9 */ /* 0x000fc80000000800 */
[----:B------:R-:W-:-:S04]  /*14920*/  IMAD.X R2, RZ, RZ, ~R2, P1 ;  /* 0x000000ffff027224 */ /* 0x000fc800008e0e02 */
[----:B------:R-:W-:-:S04]  /*14930*/  IMAD R2, R2, UR6, RZ ;  /* 0x0000000602027c24 */ /* 0x000fc8000f8e02ff */
[----:B------:R-:W-:Y:S02]  /*14940*/  IMAD R5, R11, UR7, R2 ;  /* 0x000000070b057c24 */ /* 0x000fe4000f8e0202 */
[----:B------:R-:W-:-:S04]  /*14950*/  IMAD.MOV.U32 R2, RZ, RZ, R14 ;  /* 0x000000ffff027224 */ /* 0x000fc800078e000e */
[----:B------:R-:W-:Y:S01]  /*14960*/  IMAD.WIDE.U32 R2, R11, UR6, R2 ;  /* 0x000000060b027c25 */ /* 0x000fe2000f8e0002 */
[----:B------:R-:W-:Y:S02]  /*14970*/  ULDC.64 UR6, c[0x0][0x640] ;  /* 0x0001900000067ab9 */ /* 0x000fe40000000a00 */
[----:B------:R-:W-:Y:S01]  /*14980*/  ISETP.NE.U32.AND P1, PT, RZ, UR6, PT ;  /* 0x00000006ff007c0c */ /* 0x000fe2000bf25070 */
[----:B------:R-:W-:-:S03]  /*14990*/  IMAD.IADD R3, R3, 0x1, R5 ;  /* 0x0000000103037824 */ /* 0x000fc600078e0205 */
[----:B------:R-:W-:Y:S02]  /*149a0*/  ISETP.NE.AND.EX P1, PT, RZ, UR7, PT, P1 ;  /* 0x00000007ff007c0c */ /* 0x000fe4000bf25310 */
[--C-:B------:R-:W-:Y:S02]  /*149b0*/  SHF.R.U64 R10, R2, UR5, R3.reuse ;  /* 0x00000005020a7c19 */ /* 0x100fe40008001203 */
[----:B------:R-:W-:Y:S01]  /*149c0*/  SHF.R.U32.HI R3, RZ, UR5, R3 ;  /* 0x00000005ff037c19 */ /* 0x000fe20008011603 */
[----:B------:R-:W-:-:S03]  /*149d0*/  ULDC UR5, c[0x0][0x608] ;  /* 0x0001820000057ab9 */ /* 0x000fc60000000800 */
[--C-:B------:R-:W-:Y:S02]  /*149e0*/  SHF.R.U64 R11, R10, UR5, R3.reuse ;  /* 0x000000050a0b7c19 */ /* 0x100fe40008001203 */
[----:B------:R-:W-:Y:S01]  /*149f0*/  SHF.R.U32.HI R2, RZ, UR5, R3 ;  /* 0x00000005ff027c19 */ /* 0x000fe20008011603 */
[----:B------:R-:W-:-:S03]  /*14a00*/  ULDC UR5, c[0x0][0x658] ;  /* 0x0001960000057ab9 */ /* 0x000fc60000000800 */
[--C-:B------:R-:W-:Y:S02]  /*14a10*/  SHF.R.U64 R12, R11, UR5, R2.reuse ;  /* 0x000000050b0c7c19 */ /* 0x100fe40008001202 */
[----:B------:R-:W-:-:S03]  /*14a20*/  SHF.R.U32.HI R14, RZ, UR5, R2 ;  /* 0x00000005ff0e7c19 */ /* 0x000fc60008011602 */
[----:B------:R-:W-:Y:S02]  /*14a30*/  IMAD.MOV.U32 R2, RZ, RZ, R12 ;  /* 0x000000ffff027224 */ /* 0x000fe400078e000c */
        /* <DEDUP_REMOVED lines=12> */
.L_x_563:
[----:B------:R-:W-:Y:S01]  /*14b00*/  ULDC UR5, c[0x0][0x648] ;  /* 0x0001920000057ab9 */ /* 0x000fe20000000800 */
[----:B------:R-:W-:Y:S02]  /*14b10*/  LOP3.LUT R11, R11, UR16, RZ, 0xc0, !PT ;  /* 0x000000100b0b7c12 */ /* 0x000fe4000f8ec0ff */
[----:B------:R-:W-:Y:S01]  /*14b20*/  SHF.R.U64 R2, R2, UR5, R3 ;  /* 0x0000000502027c19 */ /* 0x000fe20008001203 */
[----:B------:R-:W-:-:S04]  /*14b30*/  ULDC UR5, c[0x0][0x638] ;  /* 0x00018e0000057ab9 */ /* 0x000fc80000000800 */
[----:B------:R-:W-:Y:S02]  /*14b40*/  IMAD.MOV R3, RZ, RZ, -R2 ;  /* 0x000000ffff037224 */ /* 0x000fe400078e0a02 */
[----:B------:R-:W-:Y:S02]  /*14b50*/  IMAD R4, R2, UR17, R11 ;  /* 0x0000001102047c24 */ /* 0x000fe4000f8e020b */
[----:B------:R-:W-:Y:S01]  /*14b60*/  IMAD R12, R3, UR5, R12 ;  /* 0x00000005030c7c24 */ /* 0x000fe2000f8e020c */
[----:B------:R-:W-:Y:S01]  /*14b70*/  ULDC UR5, c[0x0][0x610] ;  /* 0x0001840000057ab9 */ /* 0x000fe20000000800 */
[----:B------:R-:W-:Y:S01]  /*14b80*/  LOP3.LUT R3, R10, UR4, RZ, 0xc0, !PT ;  /* 0x000000040a037c12 */ /* 0x000fe2000f8ec0ff */
[----:B------:R-:W-:Y:S01]  /*14b90*/  IMAD R7, R4, UR5, R7 ;  /* 0x0000000504077c24 */ /* 0x000fe2000f8e0207 */
[----:B------:R-:W-:Y:S01]  /*14ba0*/  ULDC UR5, c[0x0][0x600] ;  /* 0x0001800000057ab9 */ /* 0x000fe20000000800 */
[----:B------:R-:W-:Y:S02]  /*14bb0*/  IMAD.MOV.U32 R2, RZ, RZ, 0x1 ;  /* 0x00000001ff027424 */ /* 0x000fe400078e00ff */
[----:B------:R-:W-:-:S05]  /*14bc0*/  IMAD R12, R12, UR5, R3 ;  /* 0x000000050c0c7c24 */ /* 0x000fca000f8e0203 */
[----:B------:R-:W-:Y:S02]  /*14bd0*/  SEL R19, R12, R7, !P4 ;  /* 0x000000070c137207 */ /* 0x000fe40006000000 */
[----:B------:R-:W-:-:S07]  /*14be0*/  SEL R18, R7, R12, !P4 ;  /* 0x0000000c07127207 */ /* 0x000fce0006000000 */
.L_x_561:
[----:B------:R-:W-:Y:S05]  /*14bf0*/  BSYNC B1 ;  /* 0x0000000000017941 */ /* 0x000fea0003800000 */
.L_x_560:
[----:B------:R-:W-:-:S13]  /*14c00*/  LOP3.LUT P1, RZ, R2, 0xff, RZ, 0xc0, !PT ;  /* 0x000000ff02ff7812 */ /* 0x000fda000782c0ff */
[----:B------:R-:W-:Y:S05]  /*14c10*/  @P1 BRA `(.L_x_564) ;  /* 0xfffffff4001c1947 */ /* 0x000fea000383ffff */
[----:B------:R-:W-:Y:S05]  /*14c20*/  BSYNC B0 ;  /* 0x0000000000007941 */ /* 0x000fea0003800000 */
.L_x_552:
[----:B------:R-:W-:-:S03]  /*14c30*/  UMOV UR5, 0xffffffff ;  /* 0xffffffff00057882 */ /* 0x000fc60000000000 */
[----:B------:R-:W-:Y:S05]  /*14c40*/  BRA.DIV UR5, `(.L_x_565) ;  /* 0x0000000a056c7947 */ /* 0x000fea000b800000 */
[----:B------:R-:W-:-:S13]  /*14c50*/  ELECT P6, URZ, PT ;  /* 0x00000000003f782f */ /* 0x000fda00038c0000 */
.L_x_589:
[----:B------:R-:W-:Y:S04]  /*14c60*/  BSSY B0, `(.L_x_566) ;  /* 0x0000074000007945 */ /* 0x000fe80003800000 */
[----:B------:R-:W-:Y:S05]  /*14c70*/  @!P6 BRA `(.L_x_567) ;  /* 0x0000000400c8e947 */ /* 0x000fea0003800000 */
[----:B------:R-:W-:-:S04]  /*14c80*/  ULOP3.LUT UR5, UR37, 0x2, URZ, 0xfc, !UPT ;  /* 0x0000000225057892 */ /* 0x000fc8000f8efc3f */
[----:B------:R-:W-:-:S06]  /*14c90*/  UISETP.NE.AND UP0, UPT, UR5, 0x3, UPT ;  /* 0x000000030500788c */ /* 0x000fcc000bf05270 */
[----:B------:R-:W-:-:S13]  /*14ca0*/  PLOP3.LUT P0, PT, PT, PT, UP0, 0x80, 0x0 ;  /* 0x000000000000781c */ /* 0x000fda0003f0f008 */
[----:B------:R-:W-:Y:S05]  /*14cb0*/  @!P0 BRA `(.L_x_568) ;  /* 0x0000000000048947 */ /* 0x000fea0003800000 */
[----:B------:R-:W-:Y:S01]  /*14cc0*/  BPT.TRAP 0x1 ;  /* 0x000000040000795c */ /* 0x000fe20000300000 */
.L_x_568:
[----:B------:R-:W0:Y:S01]  /*14cd0*/  S2R R3, SR_CgaCtaId ;  /* 0x0000000000037919 */ /* 0x000e220000008800 */
[----:B------:R-:W-:-:S04]  /*14ce0*/  MOV R2, 0x400 ;  /* 0x0000040000027802 */ /* 0x000fc80000000f00 */
[----:B0-----:R-:W-:Y:S02]  /*14cf0*/  LEA R3, R3, R2, 0x18 ;  /* 0x0000000203037211 */ /* 0x001fe400078ec0ff */
[----:B------:R-:W-:-:S03]  /*14d00*/  SHF.L.U32 R2, R0, 0x1f, RZ ;  /* 0x0000001f00027819 */ /* 0x000fc600000006ff */
[----:B------:R-:W-:-:S04]  /*14d10*/  VIADD R3, R3, 0x60 ;  /* 0x0000006003037836 */ /* 0x000fc80000000000 */
[----:B------:R-:W-:-:S04]  /*14d20*/  IMAD R5, R6, 0x8, R3 ;  /* 0x0000000806057824 */ /* 0x000fc800078e0203 */
[----:B------:R-:W0:Y:S02]  /*14d30*/  SYNCS.PHASECHK.TRANS64.TRYWAIT P0, [R5+URZ], R2 ;  /* 0x00000002050075a7 */ /* 0x000e24000800017f */
[----:B0-----:R-:W-:Y:S05]  /*14d40*/  @!P0 BRA `(.L_x_569) ;  /* 0x00000008004c8947 */ /* 0x001fea0003800000 */
.L_x_590:
[----:B------:R-:W-:-:S05]  /*14d50*/  VIADD R6, R6, 0x1 ;  /* 0x0000000106067836 */ /* 0x000fca0000000000 */
[----:B------:R-:W-:-:S04]  /*14d60*/  ISETP.NE.AND P0, PT, R6, 0xc, PT ;  /* 0x0000000c0600780c */ /* 0x000fc80003f05270 */
[----:B0-----:R-:W-:Y:S02]  /*14d70*/  SEL R5, RZ, 0x1, P0 ;  /* 0x00000001ff057807 */ /* 0x001fe40000000000 */
[----:B------:R-:W-:Y:S02]  /*14d80*/  SEL R6, R6, RZ, P0 ;  /* 0x000000ff06067207 */ /* 0x000fe40000000000 */
[----:B------:R-:W-:-:S03]  /*14d90*/  LOP3.LUT R5, R0, R5, RZ, 0x3c, !PT ;  /* 0x0000000500057212 */ /* 0x000fc600078e3cff */
[----:B------:R-:W-:Y:S01]  /*14da0*/  IMAD R7, R6, 0x8, R3 ;  /* 0x0000000806077824 */ /* 0x000fe200078e0203 */
[----:B------:R-:W-:-:S04]  /*14db0*/  SHF.L.U32 R0, R5, 0x1f, RZ ;  /* 0x0000001f05007819 */ /* 0x000fc800000006ff */
[----:B------:R-:W0:Y:S02]  /*14dc0*/  SYNCS.PHASECHK.TRANS64.TRYWAIT P0, [R7+URZ], R0 ;  /* 0x00000000070075a7 */ /* 0x000e24000800017f */
[----:B0-----:R-:W-:Y:S05]  /*14dd0*/  @!P0 BRA `(.L_x_570) ;  /* 0x00000008003c8947 */ /* 0x001fea0003800000 */
.L_x_591:
[----:B0-----:R-:W-:-:S05]  /*14de0*/  VIADD R0, R6, 0x1 ;  /* 0x0000000106007836 */ /* 0x001fca0000000000 */
[----:B------:R-:W-:-:S04]  /*14df0*/  ISETP.NE.AND P0, PT, R0, 0xc, PT ;  /* 0x0000000c0000780c */ /* 0x000fc80003f05270 */
[----:B------:R-:W-:Y:S02]  /*14e00*/  SEL R2, RZ, 0x1, P0 ;  /* 0x00000001ff027807 */ /* 0x000fe40000000000 */
[----:B------:R-:W-:Y:S02]  /*14e10*/  SEL R4, R0, RZ, P0 ;  /* 0x000000ff00047207 */ /* 0x000fe40000000000 */
[----:B------:R-:W-:-:S03]  /*14e20*/  LOP3.LUT R5, R5, R2, RZ, 0x3c, !PT ;  /* 0x0000000205057212 */ /* 0x000fc600078e3cff */
[----:B------:R-:W-:Y:S01]  /*14e30*/  IMAD R7, R4, 0x8, R3 ;  /* 0x0000000804077824 */ /* 0x000fe200078e0203 */
[----:B------:R-:W-:-:S04]  /*14e40*/  SHF.L.U32 R0, R5, 0x1f, RZ ;  /* 0x0000001f05007819 */ /* 0x000fc800000006ff */
[----:B------:R-:W0:Y:S02]  /*14e50*/  SYNCS.PHASECHK.TRANS64.TRYWAIT P0, [R7+URZ], R0 ;  /* 0x00000000070075a7 */ /* 0x000e24000800017f */
[----:B0-----:R-:W-:Y:S05]  /*14e60*/  @!P0 BRA `(.L_x_571) ;  /* 0x00000008002c8947 */ /* 0x001fea0003800000 */
.L_x_592:
        /* <DEDUP_REMOVED lines=9> */
.L_x_593:
        /* <DEDUP_REMOVED lines=9> */
.L_x_594:
        /* <DEDUP_REMOVED lines=9> */
.L_x_595:
        /* <DEDUP_REMOVED lines=9> */
.L_x_596:
        /* <DEDUP_REMOVED lines=9> */
.L_x_597:
        /* <DEDUP_REMOVED lines=9> */
.L_x_598:
        /* <DEDUP_REMOVED lines=9> */
.L_x_599:
        /* <DEDUP_REMOVED lines=9> */
.L_x_600:
[----:B0-----:R-:W-:-:S05]  /*152f0*/  VIADD R0, R4, 0x1 ;  /* 0x0000000104007836 */ /* 0x001fca0000000000 */
[----:B------:R-:W-:-:S04]  /*15300*/  ISETP.NE.AND P0, PT, R0, 0xc, PT ;  /* 0x0000000c0000780c */ /* 0x000fc80003f05270 */
[----:B------:R-:W-:Y:S02]  /*15310*/  SEL R2, RZ, 0x1, P0 ;  /* 0x00000001ff027807 */ /* 0x000fe40000000000 */
[----:B------:R-:W-:Y:S02]  /*15320*/  SEL R0, R0, RZ, P0 ;  /* 0x000000ff00007207 */ /* 0x000fe40000000000 */
[----:B------:R-:W-:-:S03]  /*15330*/  LOP3.LUT R2, R5, R2, RZ, 0x3c, !PT ;  /* 0x0000000205027212 */ /* 0x000fc600078e3cff */
[----:B------:R-:W-:Y:S01]  /*15340*/  IMAD R3, R0, 0x8, R3 ;  /* 0x0000000800037824 */ /* 0x000fe200078e0203 */
[----:B------:R-:W-:-:S07]  /*15350*/  SHF.L.U32 R0, R2, 0x1f, RZ ;  /* 0x0000001f02007819 */ /* 0x000fce00000006ff */
.L_x_580:
[----:B0-----:R0:W1:Y:S02]  /*15360*/  SYNCS.PHASECHK.TRANS64.TRYWAIT P0, [R3+URZ], R0 ;  /* 0x00000000030075a7 */ /* 0x001064000800017f */
[----:B-1----:R-:W-:Y:S05]  /*15370*/  @!P0 NANOSLEEP.SYNCS 0x989680 ;  /* 0x009896800000895d */ /* 0x002fea0003900000 */
[----:B------:R-:W1:Y:S02]  /*15380*/  @!P0 SYNCS.PHASECHK.TRANS64 P0, [R3+URZ], R0 ;  /* 0x00000000030085a7 */ /* 0x000e64000800007f */
[----:B-1----:R-:W-:Y:S05]  /*15390*/  @!P0 BRA `(.L_x_580) ;  /* 0xfffffffc00f08947 */ /* 0x002fea000383ffff */
.L_x_567:
[----:B------:R-:W-:Y:S05]  /*153a0*/  BSYNC B0 ;  /* 0x0000000000007941 */ /* 0x000fea0003800000 */
.L_x_566:
[----:B------:R-:W-:Y:S05]  /*153b0*/  EXIT ;  /* 0x000000000000794d */ /* 0x000fea0003800000 */
.L_x_20:
[----:B--2---:R-:W-:-:S04]  /*153c0*/  IMAD.U32 R0, RZ, RZ, UR47 ;  /* 0x0000002fff007e24 */ /* 0x004fc8000f8e00ff */
[----:B------:R2:W3:Y:S03]  /*153d0*/  SYNCS.PHASECHK.TRANS64.TRYWAIT P0, [R0+URZ], R3 ;  /* 0x00000003000075a7 */ /* 0x0004e6000800017f */
[----:B---3--:R-:W-:Y:S05]  /*153e0*/  @!P0 NANOSLEEP.SYNCS 0x989680 ;  /* 0x009896800000895d */ /* 0x008fea0003900000 */
[----:B------:R-:W3:Y:S02]  /*153f0*/  @!P0 SYNCS.PHASECHK.TRANS64 P0, [R0+URZ], R3 ;  /* 0x00000003000085a7 */ /* 0x000ee4000800007f */
[----:B---3--:R-:W-:Y:S05]  /*15400*/  @!P0 BRA `(.L_x_20) ;  /* 0xfffffffc00ec8947 */ /* 0x008fea000383ffff */
[----:B------:R-:W-:Y:S05]  /*15410*/  BRA `(.L_x_581) ;  /* 0xfffffec400307947 */ /* 0x000fea000383ffff */
.L_x_25:
[----:B---3--:R3:W4:Y:S02]  /*15420*/  SYNCS.PHASECHK.TRANS64.TRYWAIT P1, [R3+URZ], R0 ;  /* 0x00000000030075a7 */ /* 0x008724000802017f */
[----:B----4-:R-:W-:Y:S05]  /*15430*/  @!P1 NANOSLEEP.SYNCS 0x989680 ;  /* 0x009896800000995d */ /* 0x010fea0003900000 */
[----:B------:R-:W4:Y:S02]  /*15440*/  @!P1 SYNCS.PHASECHK.TRANS64 P1, [R3+URZ], R0 ;  /* 0x00000000030095a7 */ /* 0x000f24000802007f */
[----:B----4-:R-:W-:Y:S05]  /*15450*/  @!P1 BRA `(.L_x_25) ;  /* 0xfffffffc00f09947 */ /* 0x010fea000383ffff */
[----:B------:R-:W-:Y:S05]  /*15460*/  BRA `(.L_x_24) ;  /* 0xfffffec400a47947 */ /* 0x000fea000383ffff */
.L_x_30:
[----:B--2---:R-:W-:-:S04]  /*15470*/  IMAD.U32 R6, RZ, RZ, UR4 ;  /* 0x00000004ff067e24 */ /* 0x004fc8000f8e00ff */
[----:B------:R2:W3:Y:S03]  /*15480*/  SYNCS.PHASECHK.TRANS64.TRYWAIT P1, [R6+URZ], R5 ;  /* 0x00000005060075a7 */ /* 0x0004e6000802017f */
[----:B---3--:R-:W-:Y:S05]  /*15490*/  @!P1 NANOSLEEP.SYNCS 0x989680 ;  /* 0x009896800000995d */ /* 0x008fea0003900000 */
[----:B------:R-:W3:Y:S02]  /*154a0*/  @!P1 SYNCS.PHASECHK.TRANS64 P1, [R6+URZ], R5 ;  /* 0x00000005060095a7 */ /* 0x000ee4000802007f */
[----:B---3--:R-:W-:Y:S05]  /*154b0*/  @!P1 BRA `(.L_x_30) ;  /* 0xfffffffc00ec9947 */ /* 0x008fea000383ffff */
[----:B------:R-:W-:Y:S05]  /*154c0*/  BRA `(.L_x_29) ;  /* 0xfffffecc002c7947 */ /* 0x000fea000383ffff */
.L_x_36:
[----:B-1----:R-:W-:-:S04]  /*154d0*/  IMAD.U32 R3, RZ, RZ, UR47 ;  /* 0x0000002fff037e24 */ /* 0x002fc8000f8e00ff */
[----:B------:R1:W2:Y:S03]  /*154e0*/  SYNCS.PHASECHK.TRANS64.TRYWAIT P0, [R3+URZ+0x10], R0 ;  /* 0x00001000030075a7 */ /* 0x0002a6000800017f */
[----:B--2---:R-:W-:Y:S05]  /*154f0*/  @!P0 NANOSLEEP.SYNCS 0x989680 ;  /* 0x009896800000895d */ /* 0x004fea0003900000 */
[----:B------:R-:W2:Y:S02]  /*15500*/  @!P0 SYNCS.PHASECHK.TRANS64 P0, [R3+URZ+0x10], R0 ;  /* 0x00001000030085a7 */ /* 0x000ea4000800007f */
[----:B--2---:R-:W-:Y:S05]  /*15510*/  @!P0 BRA `(.L_x_36) ;  /* 0xfffffffc00ec8947 */ /* 0x004fea000383ffff */
[----:B------:R-:W-:Y:S05]  /*15520*/  BRA `(.L_x_582) ;  /* 0xfffffed800e87947 */ /* 0x000fea000383ffff */
.L_x_553:
[----:B------:R-:W-:Y:S01]  /*15530*/  BSSY B1, `(.L_x_583) ;  /* 0x0000006000017945 */ /* 0x000fe20003800000 */
[----:B------:R-:W-:-:S07]  /*15540*/  IMAD.MOV.U32 R15, RZ, RZ, -0x1 ;  /* 0xffffffffff0f7424 */ /* 0x000fce00078e00ff */
[----:B------:R-:W-:Y:S05]  /*15550*/  WARPSYNC.COLLECTIVE R15, `(.L_x_584) ;  /* 0x000000000f0c7348 */ /* 0x000fea0003c00000 */
[----:B------:R-:W-:Y:S02]  /*15560*/  ELECT P6, UR62, PT ;  /* 0x00000000003e782f */ /* 0x000fe400038c0000 */
[----:B------:R-:W-:Y:S01]  /*15570*/  MOV R14, UR62 ;  /* 0x0000003e000e7c02 */ /* 0x000fe20008000f00 */
[----:B------:R-:W-:Y:S10]  /*15580*/  ENDCOLLECTIVE ;  /* 0x000000000000791b */ /* 0x000ff40003800000 */
.L_x_584:
[----:B------:R-:W-:Y:S05]  /*15590*/  BSYNC B1 ;  /* 0x0000000000017941 */ /* 0x000fea0003800000 */
.L_x_583:
[----:B------:R-:W-:Y:S05]  /*155a0*/  BRA `(.L_x_585) ;  /* 0xffffffe800c47947 */ /* 0x000fea000383ffff */
.L_x_556:
[----:B0-----:R0:W1:Y:S02]  /*155b0*/  SYNCS.PHASECHK.TRANS64.TRYWAIT P1, [R3+URZ+0x60], R10 ;  /* 0x0000600a030075a7 */ /* 0x001064000802017f */
[----:B-1----:R-:W-:Y:S05]  /*155c0*/  @!P1 NANOSLEEP.SYNCS 0x989680 ;  /* 0x009896800000995d */ /* 0x002fea0003900000 */
[----:B------:R-:W1:Y:S02]  /*155d0*/  @!P1 SYNCS.PHASECHK.TRANS64 P1, [R3+URZ+0x60], R10 ;  /* 0x0000600a030095a7 */ /* 0x000e64000802007f */
[----:B-1----:R-:W-:Y:S05]  /*155e0*/  @!P1 BRA `(.L_x_556) ;  /* 0xfffffffc00f09947 */ /* 0x002fea000383ffff */
[----:B------:R-:W-:Y:S05]  /*155f0*/  BRA `(.L_x_586) ;  /* 0xffffffe800f87947 */ /* 0x000fea000383ffff */
.L_x_565:
[----:B------:R-:W-:Y:S01]  /*15600*/  BSSY B0, `(.L_x_587) ;  /* 0x0000006000007945 */ /* 0x000fe20003800000 */
[----:B------:R-:W-:-:S07]  /*15610*/  IMAD.MOV.U32 R15, RZ, RZ, -0x1 ;  /* 0xffffffffff0f7424 */ /* 0x000fce00078e00ff */
[----:B------:R-:W-:Y:S05]  /*15620*/  WARPSYNC.COLLECTIVE R15, `(.L_x_588) ;  /* 0x000000000f0c7348 */ /* 0x000fea0003c00000 */
[----:B------:R-:W-:Y:S02]  /*15630*/  ELECT P6, UR62, PT ;  /* 0x00000000003e782f */ /* 0x000fe400038c0000 */
[----:B------:R-:W-:Y:S01]  /*15640*/  MOV R14, UR62 ;  /* 0x0000003e000e7c02 */ /* 0x000fe20008000f00 */
[----:B------:R-:W-:Y:S10]  /*15650*/  ENDCOLLECTIVE ;  /* 0x000000000000791b */ /* 0x000ff40003800000 */
.L_x_588:
[----:B------:R-:W-:Y:S05]  /*15660*/  BSYNC B0 ;  /* 0x0000000000007941 */ /* 0x000fea0003800000 */
.L_x_587:
[----:B------:R-:W-:Y:S05]  /*15670*/  BRA `(.L_x_589) ;  /* 0xfffffff400787947 */ /* 0x000fea000383ffff */
.L_x_569:
[----:B0-----:R0:W1:Y:S02]  /*15680*/  SYNCS.PHASECHK.TRANS64.TRYWAIT P0, [R5+URZ], R2 ;  /* 0x00000002050075a7 */ /* 0x001064000800017f */
[----:B-1----:R-:W-:Y:S05]  /*15690*/  @!P0 NANOSLEEP.SYNCS 0x989680 ;  /* 0x009896800000895d */ /* 0x002fea0003900000 */
[----:B------:R-:W1:Y:S02]  /*156a0*/  @!P0 SYNCS.PHASECHK.TRANS64 P0, [R5+URZ], R2 ;  /* 0x00000002050085a7 */ /* 0x000e64000800007f */
[----:B-1----:R-:W-:Y:S05]  /*156b0*/  @!P0 BRA `(.L_x_569) ;  /* 0xfffffffc00f08947 */ /* 0x002fea000383ffff */
[----:B------:R-:W-:Y:S05]  /*156c0*/  BRA `(.L_x_590) ;  /* 0xfffffff400a07947 */ /* 0x000fea000383ffff */
.L_x_570:
[----:B0-----:R0:W1:Y:S02]  /*156d0*/  SYNCS.PHASECHK.TRANS64.TRYWAIT P0, [R7+URZ], R0 ;  /* 0x00000000070075a7 */ /* 0x001064000800017f */
[----:B-1----:R-:W-:Y:S05]  /*156e0*/  @!P0 NANOSLEEP.SYNCS 0x989680 ;  /* 0x009896800000895d */ /* 0x002fea0003900000 */
[----:B------:R-:W1:Y:S02]  /*156f0*/  @!P0 SYNCS.PHASECHK.TRANS64 P0, [R7+URZ], R0 ;  /* 0x00000000070085a7 */ /* 0x000e64000800007f */
[----:B-1----:R-:W-:Y:S05]  /*15700*/  @!P0 BRA `(.L_x_570) ;  /* 0xfffffffc00f08947 */ /* 0x002fea000383ffff */
[----:B------:R-:W-:Y:S05]  /*15710*/  BRA `(.L_x_591) ;  /* 0xfffffff400b07947 */ /* 0x000fea000383ffff */
.L_x_571:
[----:B0-----:R0:W1:Y:S02]  /*15720*/  SYNCS.PHASECHK.TRANS64.TRYWAIT P0, [R7+URZ], R0 ;  /* 0x00000000070075a7 */ /* 0x001064000800017f */
[----:B-1----:R-:W-:Y:S05]  /*15730*/  @!P0 NANOSLEEP.SYNCS 0x989680 ;  /* 0x009896800000895d */ /* 0x002fea0003900000 */
[----:B------:R-:W1:Y:S02]  /*15740*/  @!P0 SYNCS.PHASECHK.TRANS64 P0, [R7+URZ], R0 ;  /* 0x00000000070085a7 */ /* 0x000e64000800007f */
[----:B-1----:R-:W-:Y:S05]  /*15750*/  @!P0 BRA `(.L_x_571) ;  /* 0xfffffffc00f08947 */ /* 0x002fea000383ffff */
[----:B------:R-:W-:Y:S05]  /*15760*/  BRA `(.L_x_592) ;  /* 0xfffffff400c07947 */ /* 0x000fea000383ffff */
.L_x_572:
[----:B0-----:R0:W1:Y:S02]  /*15770*/  SYNCS.PHASECHK.TRANS64.TRYWAIT P0, [R7+URZ], R0 ;  /* 0x00000000070075a7 */ /* 0x001064000800017f */
[----:B-1----:R-:W-:Y:S05]  /*15780*/  @!P0 NANOSLEEP.SYNCS 0x989680 ;  /* 0x009896800000895d */ /* 0x002fea0003900000 */
[----:B------:R-:W1:Y:S02]  /*15790*/  @!P0 SYNCS.PHASECHK.TRANS64 P0, [R7+URZ], R0 ;  /* 0x00000000070085a7 */ /* 0x000e64000800007f */
[----:B-1----:R-:W-:Y:S05]  /*157a0*/  @!P0 BRA `(.L_x_572) ;  /* 0xfffffffc00f08947 */ /* 0x002fea000383ffff */
[----:B------:R-:W-:Y:S05]  /*157b0*/  BRA `(.L_x_593) ;  /* 0xfffffff400d07947 */ /* 0x000fea000383ffff */
.L_x_573:
[----:B0-----:R0:W1:Y:S02]  /*157c0*/  SYNCS.PHASECHK.TRANS64.TRYWAIT P0, [R7+URZ], R0 ;  /* 0x00000000070075a7 */ /* 0x001064000800017f */
[----:B-1----:R-:W-:Y:S05]  /*157d0*/  @!P0 NANOSLEEP.SYNCS 0x989680 ;  /* 0x009896800000895d */ /* 0x002fea0003900000 */
[----:B------:R-:W1:Y:S02]  /*157e0*/  @!P0 SYNCS.PHASECHK.TRANS64 P0, [R7+URZ], R0 ;  /* 0x00000000070085a7 */ /* 0x000e64000800007f */
[----:B-1----:R-:W-:Y:S05]  /*157f0*/  @!P0 BRA `(.L_x_573) ;  /* 0xfffffffc00f08947 */ /* 0x002fea000383ffff */
[----:B------:R-:W-:Y:S05]  /*15800*/  BRA `(.L_x_594) ;  /* 0xfffffff400e07947 */ /* 0x000fea000383ffff */
.L_x_574:
[----:B0-----:R0:W1:Y:S02]  /*15810*/  SYNCS.PHASECHK.TRANS64.TRYWAIT P0, [R7+URZ], R0 ;  /* 0x00000000070075a7 */ /* 0x001064000800017f */
[----:B-1----:R-:W-:Y:S05]  /*15820*/  @!P0 NANOSLEEP.SYNCS 0x989680 ;  /* 0x009896800000895d */ /* 0x002fea0003900000 */
[----:B------:R-:W1:Y:S02]  /*15830*/  @!P0 SYNCS.PHASECHK.TRANS64 P0, [R7+URZ], R0 ;  /* 0x00000000070085a7 */ /* 0x000e64000800007f */
[----:B-1----:R-:W-:Y:S05]  /*15840*/  @!P0 BRA `(.L_x_574) ;  /* 0xfffffffc00f08947 */ /* 0x002fea000383ffff */
[----:B------:R-:W-:Y:S05]  /*15850*/  BRA `(.L_x_595) ;  /* 0xfffffff400f07947 */ /* 0x000fea000383ffff */
.L_x_575:
[----:B0-----:R0:W1:Y:S02]  /*15860*/  SYNCS.PHASECHK.TRANS64.TRYWAIT P0, [R7+URZ], R0 ;  /* 0x00000000070075a7 */ /* 0x001064000800017f */
[----:B-1----:R-:W-:Y:S05]  /*15870*/  @!P0 NANOSLEEP.SYNCS 0x989680 ;  /* 0x009896800000895d */ /* 0x002fea0003900000 */
[----:B------:R-:W1:Y:S02]  /*15880*/  @!P0 SYNCS.PHASECHK.TRANS64 P0, [R7+URZ], R0 ;  /* 0x00000000070085a7 */ /* 0x000e64000800007f */
[----:B-1----:R-:W-:Y:S05]  /*15890*/  @!P0 BRA `(.L_x_575) ;  /* 0xfffffffc00f08947 */ /* 0x002fea000383ffff */
[----:B------:R-:W-:Y:S05]  /*158a0*/  BRA `(.L_x_596) ;  /* 0xfffffff800007947 */ /* 0x000fea000383ffff */
.L_x_576:
[----:B0-----:R0:W1:Y:S02]  /*158b0*/  SYNCS.PHASECHK.TRANS64.TRYWAIT P0, [R7+URZ], R0 ;  /* 0x00000000070075a7 */ /* 0x001064000800017f */
[----:B-1----:R-:W-:Y:S05]  /*158c0*/  @!P0 NANOSLEEP.SYNCS 0x989680 ;  /* 0x009896800000895d */ /* 0x002fea0003900000 */
[----:B------:R-:W1:Y:S02]  /*158d0*/  @!P0 SYNCS.PHASECHK.TRANS64 P0, [R7+URZ], R0 ;  /* 0x00000000070085a7 */ /* 0x000e64000800007f */
[----:B-1----:R-:W-:Y:S05]  /*158e0*/  @!P0 BRA `(.L_x_576) ;  /* 0xfffffffc00f08947 */ /* 0x002fea000383ffff */
[----:B------:R-:W-:Y:S05]  /*158f0*/  BRA `(.L_x_597) ;  /* 0xfffffff800107947 */ /* 0x000fea000383ffff */
.L_x_577:
[----:B0-----:R0:W1:Y:S02]  /*15900*/  SYNCS.PHASECHK.TRANS64.TRYWAIT P0, [R7+URZ], R0 ;  /* 0x00000000070075a7 */ /* 0x001064000800017f */
[----:B-1----:R-:W-:Y:S05]  /*15910*/  @!P0 NANOSLEEP.SYNCS 0x989680 ;  /* 0x009896800000895d */ /* 0x002fea0003900000 */
[----:B------:R-:W1:Y:S02]  /*15920*/  @!P0 SYNCS.PHASECHK.TRANS64 P0, [R7+URZ], R0 ;  /* 0x00000000070085a7 */ /* 0x000e64000800007f */
[----:B-1----:R-:W-:Y:S05]  /*15930*/  @!P0 BRA `(.L_x_577) ;  /* 0xfffffffc00f08947 */ /* 0x002fea000383ffff */
[----:B------:R-:W-:Y:S05]  /*15940*/  BRA `(.L_x_598) ;  /* 0xfffffff800207947 */ /* 0x000fea000383ffff */
.L_x_578:
[----:B0-----:R0:W1:Y:S02]  /*15950*/  SYNCS.PHASECHK.TRANS64.TRYWAIT P0, [R7+URZ], R0 ;  /* 0x00000000070075a7 */ /* 0x001064000800017f */
[----:B-1----:R-:W-:Y:S05]  /*15960*/  @!P0 NANOSLEEP.SYNCS 0x989680 ;  /* 0x009896800000895d */ /* 0x002fea0003900000 */
[----:B------:R-:W1:Y:S02]  /*15970*/  @!P0 SYNCS.PHASECHK.TRANS64 P0, [R7+URZ], R0 ;  /* 0x00000000070085a7 */ /* 0x000e64000800007f */
[----:B-1----:R-:W-:Y:S05]  /*15980*/  @!P0 BRA `(.L_x_578) ;  /* 0xfffffffc00f08947 */ /* 0x002fea000383ffff */
[----:B------:R-:W-:Y:S05]  /*15990*/  BRA `(.L_x_599) ;  /* 0xfffffff800307947 */ /* 0x000fea000383ffff */
.L_x_579:
[----:B0-----:R0:W1:Y:S02]  /*159a0*/  SYNCS.PHASECHK.TRANS64.TRYWAIT P0, [R7+URZ], R0 ;  /* 0x00000000070075a7 */ /* 0x001064000800017f */
[----:B-1----:R-:W-:Y:S05]  /*159b0*/  @!P0 NANOSLEEP.SYNCS 0x989680 ;  /* 0x009896800000895d */ /* 0x002fea0003900000 */
[----:B------:R-:W1:Y:S02]  /*159c0*/  @!P0 SYNCS.PHASECHK.TRANS64 P0, [R7+URZ], R0 ;  /* 0x00000000070085a7 */ /* 0x000e64000800007f */
[----:B-1----:R-:W-:Y:S05]  /*159d0*/  @!P0 BRA `(.L_x_579) ;  /* 0xfffffffc00f08947 */ /* 0x002fea000383ffff */
[----:B------:R-:W-:Y:S05]  /*159e0*/  BRA `(.L_x_600) ;  /* 0xfffffff800407947 */ /* 0x000fea000383ffff */
.L_x_601:
[----:B------:R-:W-:-:S00]  /*159f0*/  BRA `(.L_x_601) ;  /* 0xfffffffc00fc7947 */ /* 0x000fc0000383ffff */
[----:B------:R-:W-:-:S00]  /*15a00*/  NOP ;  /* 0x0000000000007918 */ /* 0x000fc00000000000 */
[----:B------:R-:W-:-:S00]  /*15a10*/  NOP ;  /* 0x0000000000007918 */ /* 0x000fc00000000000 */
[----:B------:R-:W-:-:S00]  /*15a20*/  NOP ;  /* 0x0000000000007918 */ /* 0x000fc00000000000 */
[----:B------:R-:W-:-:S00]  /*15a30*/  NOP ;  /* 0x0000000000007918 */ /* 0x000fc00000000000 */
[----:B------:R-:W-:-:S00]  /*15a40*/  NOP ;  /* 0x0000000000007918 */ /* 0x000fc00000000000 */
[----:B------:R-:W-:-:S00]  /*15a50*/  NOP ;  /* 0x0000000000007918 */ /* 0x000fc00000000000 */
[----:B------:R-:W-:-:S00]  /*15a60*/  NOP ;  /* 0x0000000000007918 */ /* 0x000fc00000000000 */
[----:B------:R-:W-:-:S00]  /*15a70*/  NOP ;  /* 0x0000000000007918 */ /* 0x000fc00000000000 */
.L_x_602:


//--------------------- .nv.global.init           --------------------------
	.section	.nv.global.init,"aw",@progbits
.nv.global.init:
	.type		$str$22,@object
	.size		$str$22,($str$23 - $str$22)
$str$22:
        /*0000*/ 	.byte	0x6b, 0x5f, 0x74, 0x69, 0x6c, 0x65, 0x5f, 0x63, 0x6f, 0x75, 0x6e, 0x74, 0x20, 0x3e, 0x3d, 0x20
        /*0010*/ 	.byte	0x31, 0x00
	.type		$str$23,@object
	.size		$str$23,(__unnamed_1 - $str$23)
$str$23:
        /*0012*/ 	.byte	0x2f, 0x74, 0x6d, 0x70, 0x2f, 0x63, 0x75, 0x74, 0x6c, 0x61, 0x73, 0x73, 0x5f, 0x73, 0x77, 0x65
        /*0022*/ 	.byte	0x65, 0x70, 0x5f, 0x73, 0x72, 0x63, 0x2f, 0x69, 0x6e, 0x63, 0x6c, 0x75, 0x64, 0x65, 0x2f, 0x63
        /*0032*/ 	.byte	0x75, 0x74, 0x6c, 0x61, 0x73, 0x73, 0x2f, 0x67, 0x65, 0x6d, 0x6d, 0x2f, 0x63, 0x6f, 0x6c, 0x6c
        /*0042*/ 	.byte	0x65, 0x63, 0x74, 0x69, 0x76, 0x65, 0x2f, 0x73, 0x6d, 0x39, 0x30, 0x5f, 0x6d, 0x6d, 0x61, 0x5f
        /*0052*/ 	.byte	0x74, 0x6d, 0x61, 0x5f, 0x67, 0x6d, 0x6d, 0x61, 0x5f, 0x73, 0x73, 0x5f, 0x77, 0x61, 0x72, 0x70
        /*0062*/ 	.byte	0x73, 0x70, 0x65, 0x63, 0x69, 0x61, 0x6c, 0x69, 0x7a, 0x65, 0x64, 0x2e, 0x68, 0x70, 0x70, 0x00
	.type		__unnamed_1,@object
	.size		__unnamed_1,(.L_0 - __unnamed_1)
__unnamed_1:
        /* <DEDUP_REMOVED lines=181> */
        /*0bc2*/ 	.byte	0x69, 0x74, 0x79, 0x5d, 0x00
.L_0:


//--------------------- .nv.shared._ZN7cutlass13device_kernelINS_4gemm6kernel13GemmUniversalIN4cute5tupleIJiiiiEEENS1_10collective13CollectiveMmaINS1_34MainloopSm90TmaGmmaWarpSpecializedILi12ENS5_IJNS4_1CILi2EEENSA_ILi1EEESC_EEENS1_32KernelTmaWarpSpecializedPingpongEEENS5_IJNSA_ILi64EEENSA_ILi512EEENSA_ILi16EEEEEENS_6half_tENS5_IJlSC_lEEESK_SL_NS4_8TiledMMAINS4_8MMA_AtomIJNS4_4SM904GMMA26MMA_64x256x16_F32F16F16_SSILNSP_5MajorE0ELSR_0ELNSP_7ScaleInE1ELSS_1EEEEEENS4_6LayoutINS5_IJSC_SC_SC_EEENS5_IJNSA_ILi0EEESX_SX_EEEEENS5_IJNS4_10UnderscoreES10_S10_EEEEENS4_13SM90_TMA_LOADENS4_14ComposedLayoutINS4_7SwizzleILi1ELi4ELi3EEENS4_18smem_ptr_flag_bitsILi16EEENSV_INS5_IJNSA_ILi8EEESI_EEENS5_IJSI_SC_EEEEEEEvNS4_8identityENS4_23SM90_TMA_LOAD_MULTICASTES1D_vS1E_EENS_8epilogue10collective6detail29Sm90TmaWarpSpecializedAdapterINS1I_15DefaultEpilogueISK_SL_SL_NS1H_6thread17LinearCombinationISK_Li1EffLNS1M_9ScaleType4KindE0ELNS_15FloatRoundStyleE2ESK_EENS1_15EpilogueDefaultEEEEEvvEEEEvNT_6ParamsE --------------------------
	.section	.nv.shared._ZN7cutlass13device_kernelINS_4gemm6kernel13GemmUniversalIN4cute5tupleIJiiiiEEENS1_10collective13CollectiveMmaINS1_34MainloopSm90TmaGmmaWarpSpecializedILi12ENS5_IJNS4_1CILi2EEENSA_ILi1EEESC_EEENS1_32KernelTmaWarpSpecializedPingpongEEENS5_IJNSA_ILi64EEENSA_ILi512EEENSA_ILi16EEEEEENS_6half_tENS5_IJlSC_lEEESK_SL_NS4_8TiledMMAINS4_8MMA_AtomIJNS4_4SM904GMMA26MMA_64x256x16_F32F16F16_SSILNSP_5MajorE0ELSR_0ELNSP_7ScaleInE1ELSS_1EEEEEENS4_6LayoutINS5_IJSC_SC_SC_EEENS5_IJNSA_ILi0EEESX_SX_EEEEENS5_IJNS4_10UnderscoreES10_S10_EEEEENS4_13SM90_TMA_LOADENS4_14ComposedLayoutINS4_7SwizzleILi1ELi4ELi3EEENS4_18smem_ptr_flag_bitsILi16EEENSV_INS5_IJNSA_ILi8EEESI_EEENS5_IJSI_SC_EEEEEEEvNS4_8identityENS4_23SM90_TMA_LOAD_MULTICASTES1D_vS1E_EENS_8epilogue10collective6detail29Sm90TmaWarpSpecializedAdapterINS1I_15DefaultEpilogueISK_SL_SL_NS1H_6thread17LinearCombinationISK_Li1EffLNS1M_9ScaleType4KindE0ELNS_15FloatRoundStyleE2ESK_EENS1_15EpilogueDefaultEEEEEvvEEEEvNT_6ParamsE,"aw",@nobits
	.sectionflags	@""
	.align	16
	.zero		1024


//--------------------- .nv.shared.reserved.0     --------------------------
	.section	.nv.shared.reserved.0,"aw",@nobits
	.weak		__nv_reservedSMEM_offset_0_alias
	.size		__nv_reservedSMEM_offset_0_alias, 0, 0
	.other		__nv_reservedSMEM_offset_0_alias,@"STO_CUDA_RESERVED_SHARED STV_DEFAULT"
__nv_reservedSMEM_offset_0_alias:
	.zero		0


//--------------------- .nv.global                --------------------------
	.section	.nv.global,"aw",@nobits
.nv.global:
	.type		_ZN39_INTERNAL_c48ab19d_4_k_cu_604637e6_57914cute1_E,@object
	.size		_ZN39_INTERNAL_c48ab19d_4_k_cu_604637e6_57914cute1_E,(_ZN39_INTERNAL_c48ab19d_4_k_cu_604637e6_57914cuda3std3__45__cpo6cbeginE - _ZN39_INTERNAL_c48ab19d_4_k_cu_604637e6_57914cute1_E)
_ZN39_INTERNAL_c48ab19d_4_k_cu_604637e6_57914cute1_E:
	.zero		1
	.type		_ZN39_INTERNAL_c48ab19d_4_k_cu_604637e6_57914cuda3std3__45__cpo6cbeginE,@object
	.size		_ZN39_INTERNAL_c48ab19d_4_k_cu_604637e6_57914cuda3std3__45__cpo6cbeginE,(_ZN39_INTERNAL_c48ab19d_4_k_cu_604637e6_57914cuda3std3__48in_placeE - _ZN39_INTERNAL_c48ab19d_4_k_cu_604637e6_57914cuda3std3__45__cpo6cbeginE)
_ZN39_INTERNAL_c48ab19d_4_k_cu_604637e6_57914cuda3std3__45__cpo6cbeginE:
	.zero		1
	.type		_ZN39_INTERNAL_c48ab19d_4_k_cu_604637e6_57914cuda3std3__48in_placeE,@object
	.size		_ZN39_INTERNAL_c48ab19d_4_k_cu_604637e6_57914cuda3std3__48in_placeE,(_ZN39_INTERNAL_c48ab19d_4_k_cu_604637e6_57914cuda3std6ranges3__45__cpo9iter_moveE - _ZN39_INTERNAL_c48ab19d_4_k_cu_604637e6_57914cuda3std3__48in_placeE)
_ZN39_INTERNAL_c48ab19d_4_k_cu_604637e6_57914cuda3std3__48in_placeE:
	.zero		1
	.type		_ZN39_INTERNAL_c48ab19d_4_k_cu_604637e6_57914cuda3std6ranges3__45__cpo9iter_moveE,@object
	.size		_ZN39_INTERNAL_c48ab19d_4_k_cu_604637e6_57914cuda3std6ranges3__45__cpo9iter_moveE,(_ZN39_INTERNAL_c48ab19d_4_k_cu_604637e6_57914cuda3std3__45__cpo5beginE - _ZN39_INTERNAL_c48ab19d_4_k_cu_604637e6_57914cuda3std6ranges3__45__cpo9iter_moveE)
_ZN39_INTERNAL_c48ab19d_4_k_cu_604637e6_57914cuda3std6ranges3__45__cpo9iter_moveE:
	.zero		1
	.type		_ZN39_INTERNAL_c48ab19d_4_k_cu_604637e6_57914cuda3std3__45__cpo5beginE,@object
	.size		_ZN39_INTERNAL_c48ab19d_4_k_cu_604637e6_57914cuda3std3__45__cpo5beginE,(_ZN39_INTERNAL_c48ab19d_4_k_cu_604637e6_57914cuda3std3__441_GLOBAL__N__c48ab19d_4_k_cu_604637e6_57916ignoreE - _ZN39_INTERNAL_c48ab19d_4_k_cu_604637e6_57914cuda3std3__45__cpo5beginE)
_ZN39_INTERNAL_c48ab19d_4_k_cu_604637e6_57914cuda3std3__45__cpo5beginE:
	.zero		1
	.type		_ZN39_INTERNAL_c48ab19d_4_k_cu_604637e6_57914cuda3std3__441_GLOBAL__N__c48ab19d_4_k_cu_604637e6_57916ignoreE,@object
	.size		_ZN39_INTERNAL_c48ab19d_4_k_cu_604637e6_57914cuda3std3__441_GLOBAL__N__c48ab19d_4_k_cu_604637e6_57916ignoreE,(_ZN39_INTERNAL_c48ab19d_4_k_cu_604637e6_57914cute7productE - _ZN39_INTERNAL_c48ab19d_4_k_cu_604637e6_57914cuda3std3__441_GLOBAL__N__c48ab19d_4_k_cu_604637e6_57916ignoreE)
_ZN39_INTERNAL_c48ab19d_4_k_cu_604637e6_57914cuda3std3__441_GLOBAL__N__c48ab19d_4_k_cu_604637e6_57916ignoreE:
	.zero		1
	.type		_ZN39_INTERNAL_c48ab19d_4_k_cu_604637e6_57914cute7productE,@object
	.size		_ZN39_INTERNAL_c48ab19d_4_k_cu_604637e6_57914cute7productE,(_ZN39_INTERNAL_c48ab19d_4_k_cu_604637e6_57914cuda3std3__45__cpo3endE - _ZN39_INTERNAL_c48ab19d_4_k_cu_604637e6_57914cute7productE)
_ZN39_INTERNAL_c48ab19d_4_k_cu_604637e6_57914cute7productE:
	.zero		1
	.type		_ZN39_INTERNAL_c48ab19d_4_k_cu_604637e6_57914cuda3std3__45__cpo3endE,@object
	.size		_ZN39_INTERNAL_c48ab19d_4_k_cu_604637e6_57914cuda3std3__45__cpo3endE,(_ZN39_INTERNAL_c48ab19d_4_k_cu_604637e6_57914cuda3std3__419piecewise_constructE - _ZN39_INTERNAL_c48ab19d_4_k_cu_604637e6_57914cuda3std3__45__cpo3endE)
_ZN39_INTERNAL_c48ab19d_4_k_cu_604637e6_57914cuda3std3__45__cpo3endE:
	.zero		1
	.type		_ZN39_INTERNAL_c48ab19d_4_k_cu_604637e6_57914cuda3std3__419piecewise_constructE,@object
	.size		_ZN39_INTERNAL_c48ab19d_4_k_cu_604637e6_57914cuda3std3__419piecewise_constructE,(_ZN39_INTERNAL_c48ab19d_4_k_cu_604637e6_57914cuda3std3__45__cpo4cendE - _ZN39_INTERNAL_c48ab19d_4_k_cu_604637e6_57914cuda3std3__419piecewise_constructE)
_ZN39_INTERNAL_c48ab19d_4_k_cu_604637e6_57914cuda3std3__419piecewise_constructE:
	.zero		1
	.type		_ZN39_INTERNAL_c48ab19d_4_k_cu_604637e6_57914cuda3std3__45__cpo4cendE,@object
	.size		_ZN39_INTERNAL_c48ab19d_4_k_cu_604637e6_57914cuda3std3__45__cpo4cendE,(_ZN39_INTERNAL_c48ab19d_4_k_cu_604637e6_57914cuda3std6ranges3__45__cpo4swapE - _ZN39_INTERNAL_c48ab19d_4_k_cu_604637e6_57914cuda3std3__45__cpo4cendE)
_ZN39_INTERNAL_c48ab19d_4_k_cu_604637e6_57914cuda3std3__45__cpo4cendE:
	.zero		1
	.type		_ZN39_INTERNAL_c48ab19d_4_k_cu_604637e6_57914cuda3std6ranges3__45__cpo4swapE,@object
	.size		_ZN39_INTERNAL_c48ab19d_4_k_cu_604637e6_57914cuda3std6ranges3__45__cpo4swapE,(.L_8 - _ZN39_INTERNAL_c48ab19d_4_k_cu_604637e6_57914cuda3std6ranges3__45__cpo4swapE)
_ZN39_INTERNAL_c48ab19d_4_k_cu_604637e6_57914cuda3std6ranges3__45__cpo4swapE:
	.zero		1
.L_8:


//--------------------- .nv.constant0._ZN7cutlass13device_kernelINS_4gemm6kernel13GemmUniversalIN4cute5tupleIJiiiiEEENS1_10collective13CollectiveMmaINS1_34MainloopSm90TmaGmmaWarpSpecializedILi12ENS5_IJNS4_1CILi2EEENSA_ILi1EEESC_EEENS1_32KernelTmaWarpSpecializedPingpongEEENS5_IJNSA_ILi64EEENSA_ILi512EEENSA_ILi16EEEEEENS_6half_tENS5_IJlSC_lEEESK_SL_NS4_8TiledMMAINS4_8MMA_AtomIJNS4_4SM904GMMA26MMA_64x256x16_F32F16F16_SSILNSP_5MajorE0ELSR_0ELNSP_7ScaleInE1ELSS_1EEEEEENS4_6LayoutINS5_IJSC_SC_SC_EEENS5_IJNSA_ILi0EEESX_SX_EEEEENS5_IJNS4_10UnderscoreES10_S10_EEEEENS4_13SM90_TMA_LOADENS4_14ComposedLayoutINS4_7SwizzleILi1ELi4ELi3EEENS4_18smem_ptr_flag_bitsILi16EEENSV_INS5_IJNSA_ILi8EEESI_EEENS5_IJSI_SC_EEEEEEEvNS4_8identityENS4_23SM90_TMA_LOAD_MULTICASTES1D_vS1E_EENS_8epilogue10collective6detail29Sm90TmaWarpSpecializedAdapterINS1I_15DefaultEpilogueISK_SL_SL_NS1H_6thread17LinearCombinationISK_Li1EffLNS1M_9ScaleType4KindE0ELNS_15FloatRoundStyleE2ESK_EENS1_15EpilogueDefaultEEEEEvvEEEEvNT_6ParamsE --------------------------
	.section	.nv.constant0._ZN7cutlass13device_kernelINS_4gemm6kernel13GemmUniversalIN4cute5tupleIJiiiiEEENS1_10collective13CollectiveMmaINS1_34MainloopSm90TmaGmmaWarpSpecializedILi12ENS5_IJNS4_1CILi2EEENSA_ILi1EEESC_EEENS1_32KernelTmaWarpSpecializedPingpongEEENS5_IJNSA_ILi64EEENSA_ILi512EEENSA_ILi16EEEEEENS_6half_tENS5_IJlSC_lEEESK_SL_NS4_8TiledMMAINS4_8MMA_AtomIJNS4_4SM904GMMA26MMA_64x256x16_F32F16F16_SSILNSP_5MajorE0ELSR_0ELNSP_7ScaleInE1ELSS_1EEEEEENS4_6LayoutINS5_IJSC_SC_SC_EEENS5_IJNSA_ILi0EEESX_SX_EEEEENS5_IJNS4_10UnderscoreES10_S10_EEEEENS4_13SM90_TMA_LOADENS4_14ComposedLayoutINS4_7SwizzleILi1ELi4ELi3EEENS4_18smem_ptr_flag_bitsILi16EEENSV_INS5_IJNSA_ILi8EEESI_EEENS5_IJSI_SC_EEEEEEEvNS4_8identityENS4_23SM90_TMA_LOAD_MULTICASTES1D_vS1E_EENS_8epilogue10collective6detail29Sm90TmaWarpSpecializedAdapterINS1I_15DefaultEpilogueISK_SL_SL_NS1H_6thread17LinearCombinationISK_Li1EffLNS1M_9ScaleType4KindE0ELNS_15FloatRoundStyleE2ESK_EENS1_15EpilogueDefaultEEEEEvvEEEEvNT_6ParamsE,"a",@progbits
	.sectionflags	@""
	.align	4
.nv.constant0._ZN7cutlass13device_kernelINS_4gemm6kernel13GemmUniversalIN4cute5tupleIJiiiiEEENS1_10collective13CollectiveMmaINS1_34MainloopSm90TmaGmmaWarpSpecializedILi12ENS5_IJNS4_1CILi2EEENSA_ILi1EEESC_EEENS1_32KernelTmaWarpSpecializedPingpongEEENS5_IJNSA_ILi64EEENSA_ILi512EEENSA_ILi16EEEEEENS_6half_tENS5_IJlSC_lEEESK_SL_NS4_8TiledMMAINS4_8MMA_AtomIJNS4_4SM904GMMA26MMA_64x256x16_F32F16F16_SSILNSP_5MajorE0ELSR_0ELNSP_7ScaleInE1ELSS_1EEEEEENS4_6LayoutINS5_IJSC_SC_SC_EEENS5_IJNSA_ILi0EEESX_SX_EEEEENS5_IJNS4_10UnderscoreES10_S10_EEEEENS4_13SM90_TMA_LOADENS4_14ComposedLayoutINS4_7SwizzleILi1ELi4ELi3EEENS4_18smem_ptr_flag_bitsILi16EEENSV_INS5_IJNSA_ILi8EEESI_EEENS5_IJSI_SC_EEEEEEEvNS4_8identityENS4_23SM90_TMA_LOAD_MULTICASTES1D_vS1E_EENS_8epilogue10collective6detail29Sm90TmaWarpSpecializedAdapterINS1I_15DefaultEpilogueISK_SL_SL_NS1H_6thread17LinearCombinationISK_Li1EffLNS1M_9ScaleType4KindE0ELNS_15FloatRoundStyleE2ESK_EENS1_15EpilogueDefaultEEEEEvvEEEEvNT_6ParamsE:
	.zero		1664


//--------------------- SYMBOLS --------------------------

	.type		.nv.reservedSmem.offset0,@object
	.size		.nv.reservedSmem.offset0,0x4
	.type		__assertfail,@function
